	.target	sm_80

	.elftype	@"ET_EXEC"


//--------------------- .note.nv.tkinfo           --------------------------
	.section	.note.nv.tkinfo,"",@"SHT_NOTE"
	.sectionflags	@"SHF_NOTE_NV_TKINFO"
	.tkinfo
        /*0018*/ 	.word	0x00000002
        /*0030*/ 	.string	""
        /*0030*/ 	.string	"ptxas"
        /*0030*/ 	.string	"Cuda compilation tools, release 13.0, V13.0.88"
        /*0030*/ 	.string	"Build cuda_13.0.r13.0/compiler.36424714_0"
        /*0030*/ 	.string	"-arch sm_80 -m 64 "



//--------------------- .note.nv.cuinfo           --------------------------
	.section	.note.nv.cuinfo,"",@"SHT_NOTE"
	.sectionflags	@"SHF_NOTE_NV_CUINFO"
        /*0018*/ 	.short	0x0002
        /*001a*/ 	.short	0x0050
        /*001c*/ 	.short	0x0082
	.zero		2


//--------------------- .nv.info                  --------------------------
	.section	.nv.info,"",@"SHT_CUDA_INFO"
	.align	4


	//----- nvinfo : EIATTR_REGCOUNT
	.align		4
        /*0000*/ 	.byte	0x04, 0x2f
        /*0002*/ 	.short	(.L_38 - .L_37)
	.align		4
.L_37:
        /*0004*/ 	.word	index@(_Z19quantize_rtn_kernelPfPKfPtiiiff)
        /*0008*/ 	.word	0x0000000c


	//----- nvinfo : EIATTR_FRAME_SIZE
	.align		4
.L_38:
        /*000c*/ 	.byte	0x04, 0x11
        /*000e*/ 	.short	(.L_40 - .L_39)
	.align		4
.L_39:
        /*0010*/ 	.word	index@(_Z19quantize_rtn_kernelPfPKfPtiiiff)
        /*0014*/ 	.word	0x00000000


	//----- nvinfo : EIATTR_REGCOUNT
	.align		4
.L_40:
        /*0018*/ 	.byte	0x04, 0x2f
        /*001a*/ 	.short	(.L_42 - .L_41)
	.align		4
.L_41:
        /*001c*/ 	.word	index@(_Z28fused_quantize_adjust_kernelPKfPfS0_PtS0_S1_iiiff)
        /*0020*/ 	.word	0x00000012


	//----- nvinfo : EIATTR_FRAME_SIZE
	.align		4
.L_42:
        /*0024*/ 	.byte	0x04, 0x11
        /*0026*/ 	.short	(.L_44 - .L_43)
	.align		4
.L_43:
        /*0028*/ 	.word	index@(_Z28fused_quantize_adjust_kernelPKfPfS0_PtS0_S1_iiiff)
        /*002c*/ 	.word	0x00000000


	//----- nvinfo : EIATTR_REGCOUNT
	.align		4
.L_44:
        /*0030*/ 	.byte	0x04, 0x2f
        /*0032*/ 	.short	(.L_46 - .L_45)
	.align		4
.L_45:
        /*0034*/ 	.word	index@(_Z15quantize_kernelPKfPfS0_Ptiiff)
        /*0038*/ 	.word	0x0000000e


	//----- nvinfo : EIATTR_FRAME_SIZE
	.align		4
.L_46:
        /*003c*/ 	.byte	0x04, 0x11
        /*003e*/ 	.short	(.L_48 - .L_47)
	.align		4
.L_47:
        /*0040*/ 	.word	index@(_Z15quantize_kernelPKfPfS0_Ptiiff)
        /*0044*/ 	.word	0x00000000


	//----- nvinfo : EIATTR_REGCOUNT
	.align		4
.L_48:
        /*0048*/ 	.byte	0x04, 0x2f
        /*004a*/ 	.short	(.L_50 - .L_49)
	.align		4
.L_49:
        /*004c*/ 	.word	index@(_Z23adjust_error_row_kernelPKfPfS0_S0_iii)
        /*0050*/ 	.word	0x0000000e


	//----- nvinfo : EIATTR_FRAME_SIZE
	.align		4
.L_50:
        /*0054*/ 	.byte	0x04, 0x11
        /*0056*/ 	.short	(.L_52 - .L_51)
	.align		4
.L_51:
        /*0058*/ 	.word	index@(_Z23adjust_error_row_kernelPKfPfS0_S0_iii)
        /*005c*/ 	.word	0x00000000


	//----- nvinfo : EIATTR_REGCOUNT
	.align		4
.L_52:
        /*0060*/ 	.byte	0x04, 0x2f
        /*0062*/ 	.short	(.L_54 - .L_53)
	.align		4
.L_53:
        /*0064*/ 	.word	index@(_Z19quantize_err_kernelPKfPfS0_iifffffi)
        /*0068*/ 	.word	0x00000020


	//----- nvinfo : EIATTR_FRAME_SIZE
	.align		4
.L_54:
        /*006c*/ 	.byte	0x04, 0x11
        /*006e*/ 	.short	(.L_56 - .L_55)
	.align		4
.L_55:
        /*0070*/ 	.word	index@(_Z19quantize_err_kernelPKfPfS0_iifffffi)
        /*0074*/ 	.word	0x00000000


	//----- nvinfo : EIATTR_REGCOUNT
	.align		4
.L_56:
        /*0078*/ 	.byte	0x04, 0x2f
        /*007a*/ 	.short	(.L_58 - .L_57)
	.align		4
.L_57:
        /*007c*/ 	.word	index@(_Z17vv_mul_sub_kernelPKfS0_Pfii)
        /*0080*/ 	.word	0x00000012


	//----- nvinfo : EIATTR_FRAME_SIZE
	.align		4
.L_58:
        /*0084*/ 	.byte	0x04, 0x11
        /*0086*/ 	.short	(.L_60 - .L_59)
	.align		4
.L_59:
        /*0088*/ 	.word	index@(_Z17vv_mul_sub_kernelPKfS0_Pfii)
        /*008c*/ 	.word	0x00000000


	//----- nvinfo : EIATTR_MIN_STACK_SIZE
	.align		4
.L_60:
        /*0090*/ 	.byte	0x04, 0x12
        /*0092*/ 	.short	(.L_62 - .L_61)
	.align		4
.L_61:
        /*0094*/ 	.word	index@(_Z17vv_mul_sub_kernelPKfS0_Pfii)
        /*0098*/ 	.word	0x00000000


	//----- nvinfo : EIATTR_MIN_STACK_SIZE
	.align		4
.L_62:
        /*009c*/ 	.byte	0x04, 0x12
        /*009e*/ 	.short	(.L_64 - .L_63)
	.align		4
.L_63:
        /*00a0*/ 	.word	index@(_Z19quantize_err_kernelPKfPfS0_iifffffi)
        /*00a4*/ 	.word	0x00000000


	//----- nvinfo : EIATTR_MIN_STACK_SIZE
	.align		4
.L_64:
        /*00a8*/ 	.byte	0x04, 0x12
        /*00aa*/ 	.short	(.L_66 - .L_65)
	.align		4
.L_65:
        /*00ac*/ 	.word	index@(_Z23adjust_error_row_kernelPKfPfS0_S0_iii)
        /*00b0*/ 	.word	0x00000000


	//----- nvinfo : EIATTR_MIN_STACK_SIZE
	.align		4
.L_66:
        /*00b4*/ 	.byte	0x04, 0x12
        /*00b6*/ 	.short	(.L_68 - .L_67)
	.align		4
.L_67:
        /*00b8*/ 	.word	index@(_Z15quantize_kernelPKfPfS0_Ptiiff)
        /*00bc*/ 	.word	0x00000000


	//----- nvinfo : EIATTR_MIN_STACK_SIZE
	.align		4
.L_68:
        /*00c0*/ 	.byte	0x04, 0x12
        /*00c2*/ 	.short	(.L_70 - .L_69)
	.align		4
.L_69:
        /*00c4*/ 	.word	index@(_Z28fused_quantize_adjust_kernelPKfPfS0_PtS0_S1_iiiff)
        /*00c8*/ 	.word	0x00000000


	//----- nvinfo : EIATTR_MIN_STACK_SIZE
	.align		4
.L_70:
        /*00cc*/ 	.byte	0x04, 0x12
        /*00ce*/ 	.short	(.L_72 - .L_71)
	.align		4
.L_71:
        /*00d0*/ 	.word	index@(_Z19quantize_rtn_kernelPfPKfPtiiiff)
        /*00d4*/ 	.word	0x00000000
.L_72:


//--------------------- .nv.info._Z17vv_mul_sub_kernelPKfS0_Pfii --------------------------
	.section	.nv.info._Z17vv_mul_sub_kernelPKfS0_Pfii,"",@"SHT_CUDA_INFO"
	.sectionflags	@""
	.align	4


	//----- nvinfo : EIATTR_CUDA_API_VERSION
	.align		4
        /*0000*/ 	.byte	0x04, 0x37
        /*0002*/ 	.short	(.L_74 - .L_73)
.L_73:
        /*0004*/ 	.word	0x00000082


	//----- nvinfo : EIATTR_SW2861232_WAR
	.align		4
.L_74:
        /*0008*/ 	.byte	0x01, 0x35
	.zero		2


	//----- nvinfo : EIATTR_PARAM_CBANK
	.align		4
        /*000c*/ 	.byte	0x04, 0x0a
        /*000e*/ 	.short	(.L_76 - .L_75)
	.align		4
.L_75:
        /*0010*/ 	.word	index@(.nv.constant0._Z17vv_mul_sub_kernelPKfS0_Pfii)
        /*0014*/ 	.short	0x0160
        /*0016*/ 	.short	0x0020


	//----- nvinfo : EIATTR_CBANK_PARAM_SIZE
	.align		4
.L_76:
        /*0018*/ 	.byte	0x03, 0x19
        /*001a*/ 	.short	0x0020


	//----- nvinfo : EIATTR_KPARAM_INFO
	.align		4
        /*001c*/ 	.byte	0x04, 0x17
        /*001e*/ 	.short	(.L_78 - .L_77)
.L_77:
        /*0020*/ 	.word	0x00000000
        /*0024*/ 	.short	0x0004
        /*0026*/ 	.short	0x001c
        /*0028*/ 	.byte	0x00, 0xf0, 0x11, 0x00


	//----- nvinfo : EIATTR_KPARAM_INFO
	.align		4
.L_78:
        /*002c*/ 	.byte	0x04, 0x17
        /*002e*/ 	.short	(.L_80 - .L_79)
.L_79:
        /*0030*/ 	.word	0x00000000
        /*0034*/ 	.short	0x0003
        /*0036*/ 	.short	0x0018
        /*0038*/ 	.byte	0x00, 0xf0, 0x11, 0x00


	//----- nvinfo : EIATTR_KPARAM_INFO
	.align		4
.L_80:
        /*003c*/ 	.byte	0x04, 0x17
        /*003e*/ 	.short	(.L_82 - .L_81)
.L_81:
        /*0040*/ 	.word	0x00000000
        /*0044*/ 	.short	0x0002
        /*0046*/ 	.short	0x0010
        /*0048*/ 	.byte	0x00, 0xf0, 0x21, 0x00


	//----- nvinfo : EIATTR_KPARAM_INFO
	.align		4
.L_82:
        /*004c*/ 	.byte	0x04, 0x17
        /*004e*/ 	.short	(.L_84 - .L_83)
.L_83:
        /*0050*/ 	.word	0x00000000
        /*0054*/ 	.short	0x0001
        /*0056*/ 	.short	0x0008
        /*0058*/ 	.byte	0x00, 0xf0, 0x21, 0x00


	//----- nvinfo : EIATTR_KPARAM_INFO
	.align		4
.L_84:
        /*005c*/ 	.byte	0x04, 0x17
        /*005e*/ 	.short	(.L_86 - .L_85)
.L_85:
        /*0060*/ 	.word	0x00000000
        /*0064*/ 	.short	0x0000
        /*0066*/ 	.short	0x0000
        /*0068*/ 	.byte	0x00, 0xf0, 0x21, 0x00


	//----- nvinfo : EIATTR_MAXREG_COUNT
	.align		4
.L_86:
        /*006c*/ 	.byte	0x03, 0x1b
        /*006e*/ 	.short	0x00ff


	//----- nvinfo : EIATTR_MERCURY_ISA_VERSION
	.align		4
        /*0070*/ 	.byte	0x03, 0x5f
        /*0072*/ 	.short	0x0000


	//----- nvinfo : EIATTR_EXIT_INSTR_OFFSETS
	.align		4
        /*0074*/ 	.byte	0x04, 0x1c
        /*0076*/ 	.short	(.L_88 - .L_87)


	//   ....[0]....
.L_87:
        /*0078*/ 	.word	0x000000a0


	//   ....[1]....
        /*007c*/ 	.word	0x000001b0
.L_88:


//--------------------- .nv.info._Z19quantize_err_kernelPKfPfS0_iifffffi --------------------------
	.section	.nv.info._Z19quantize_err_kernelPKfPfS0_iifffffi,"",@"SHT_CUDA_INFO"
	.sectionflags	@""
	.align	4


	//----- nvinfo : EIATTR_CUDA_API_VERSION
	.align		4
        /*0000*/ 	.byte	0x04, 0x37
        /*0002*/ 	.short	(.L_90 - .L_89)
.L_89:
        /*0004*/ 	.word	0x00000082


	//----- nvinfo : EIATTR_SW2861232_WAR
	.align		4
.L_90:
        /*0008*/ 	.byte	0x01, 0x35
	.zero		2


	//----- nvinfo : EIATTR_PARAM_CBANK
	.align		4
        /*000c*/ 	.byte	0x04, 0x0a
        /*000e*/ 	.short	(.L_92 - .L_91)
	.align		4
.L_91:
        /*0010*/ 	.word	index@(.nv.constant0._Z19quantize_err_kernelPKfPfS0_iifffffi)
        /*0014*/ 	.short	0x0160
        /*0016*/ 	.short	0x0038


	//----- nvinfo : EIATTR_CBANK_PARAM_SIZE
	.align		4
.L_92:
        /*0018*/ 	.byte	0x03, 0x19
        /*001a*/ 	.short	0x0038


	//----- nvinfo : EIATTR_KPARAM_INFO
	.align		4
        /*001c*/ 	.byte	0x04, 0x17
        /*001e*/ 	.short	(.L_94 - .L_93)
.L_93:
        /*0020*/ 	.word	0x00000000
        /*0024*/ 	.short	0x000a
        /*0026*/ 	.short	0x0034
        /*0028*/ 	.byte	0x00, 0xf0, 0x11, 0x00


	//----- nvinfo : EIATTR_KPARAM_INFO
	.align		4
.L_94:
        /*002c*/ 	.byte	0x04, 0x17
        /*002e*/ 	.short	(.L_96 - .L_95)
.L_95:
        /*0030*/ 	.word	0x00000000
        /*0034*/ 	.short	0x0009
        /*0036*/ 	.short	0x0030
        /*0038*/ 	.byte	0x00, 0xf0, 0x11, 0x00


	//----- nvinfo : EIATTR_KPARAM_INFO
	.align		4
.L_96:
        /*003c*/ 	.byte	0x04, 0x17
        /*003e*/ 	.short	(.L_98 - .L_97)
.L_97:
        /*0040*/ 	.word	0x00000000
        /*0044*/ 	.short	0x0008
        /*0046*/ 	.short	0x002c
        /*0048*/ 	.byte	0x00, 0xf0, 0x11, 0x00


	//----- nvinfo : EIATTR_KPARAM_INFO
	.align		4
.L_98:
        /*004c*/ 	.byte	0x04, 0x17
        /*004e*/ 	.short	(.L_100 - .L_99)
.L_99:
        /*0050*/ 	.word	0x00000000
        /*0054*/ 	.short	0x0007
        /*0056*/ 	.short	0x0028
        /*0058*/ 	.byte	0x00, 0xf0, 0x11, 0x00


	//----- nvinfo : EIATTR_KPARAM_INFO
	.align		4
.L_100:
        /*005c*/ 	.byte	0x04, 0x17
        /*005e*/ 	.short	(.L_102 - .L_101)
.L_101:
        /*0060*/ 	.word	0x00000000
        /*0064*/ 	.short	0x0006
        /*0066*/ 	.short	0x0024
        /*0068*/ 	.byte	0x00, 0xf0, 0x11, 0x00


	//----- nvinfo : EIATTR_KPARAM_INFO
	.align		4
.L_102:
        /*006c*/ 	.byte	0x04, 0x17
        /*006e*/ 	.short	(.L_104 - .L_103)
.L_103:
        /*0070*/ 	.word	0x00000000
        /*0074*/ 	.short	0x0005
        /*0076*/ 	.short	0x0020
        /*0078*/ 	.byte	0x00, 0xf0, 0x11, 0x00


	//----- nvinfo : EIATTR_KPARAM_INFO
	.align		4
.L_104:
        /*007c*/ 	.byte	0x04, 0x17
        /*007e*/ 	.short	(.L_106 - .L_105)
.L_105:
        /*0080*/ 	.word	0x00000000
        /*0084*/ 	.short	0x0004
        /*0086*/ 	.short	0x001c
        /*0088*/ 	.byte	0x00, 0xf0, 0x11, 0x00


	//----- nvinfo : EIATTR_KPARAM_INFO
	.align		4
.L_106:
        /*008c*/ 	.byte	0x04, 0x17
        /*008e*/ 	.short	(.L_108 - .L_107)
.L_107:
        /*0090*/ 	.word	0x00000000
        /*0094*/ 	.short	0x0003
        /*0096*/ 	.short	0x0018
        /*0098*/ 	.byte	0x00, 0xf0, 0x11, 0x00


	//----- nvinfo : EIATTR_KPARAM_INFO
	.align		4
.L_108:
        /*009c*/ 	.byte	0x04, 0x17
        /*009e*/ 	.short	(.L_110 - .L_109)
.L_109:
        /*00a0*/ 	.word	0x00000000
        /*00a4*/ 	.short	0x0002
        /*00a6*/ 	.short	0x0010
        /*00a8*/ 	.byte	0x00, 0xf0, 0x21, 0x00


	//----- nvinfo : EIATTR_KPARAM_INFO
	.align		4
.L_110:
        /*00ac*/ 	.byte	0x04, 0x17
        /*00ae*/ 	.short	(.L_112 - .L_111)
.L_111:
        /*00b0*/ 	.word	0x00000000
        /*00b4*/ 	.short	0x0001
        /*00b6*/ 	.short	0x0008
        /*00b8*/ 	.byte	0x00, 0xf0, 0x21, 0x00


	//----- nvinfo : EIATTR_KPARAM_INFO
	.align		4
.L_112:
        /*00bc*/ 	.byte	0x04, 0x17
        /*00be*/ 	.short	(.L_114 - .L_113)
.L_113:
        /*00c0*/ 	.word	0x00000000
        /*00c4*/ 	.short	0x0000
        /*00c6*/ 	.short	0x0000
        /*00c8*/ 	.byte	0x00, 0xf0, 0x21, 0x00


	//----- nvinfo : EIATTR_MAXREG_COUNT
	.align		4
.L_114:
        /*00cc*/ 	.byte	0x03, 0x1b
        /*00ce*/ 	.short	0x00ff


	//----- nvinfo : EIATTR_MERCURY_ISA_VERSION
	.align		4
        /*00d0*/ 	.byte	0x03, 0x5f
        /*00d2*/ 	.short	0x0000


	//----- nvinfo : EIATTR_EXIT_INSTR_OFFSETS
	.align		4
        /*00d4*/ 	.byte	0x04, 0x1c
        /*00d6*/ 	.short	(.L_116 - .L_115)


	//   ....[0]....
.L_115:
        /*00d8*/ 	.word	0x000000a0


	//   ....[1]....
        /*00dc*/ 	.word	0x000000c0


	//   ....[2]....
        /*00e0*/ 	.word	0x000009e0


	//   ....[3]....
        /*00e4*/ 	.word	0x00000d70
.L_116:


//--------------------- .nv.info._Z23adjust_error_row_kernelPKfPfS0_S0_iii --------------------------
	.section	.nv.info._Z23adjust_error_row_kernelPKfPfS0_S0_iii,"",@"SHT_CUDA_INFO"
	.sectionflags	@""
	.align	4


	//----- nvinfo : EIATTR_CUDA_API_VERSION
	.align		4
        /*0000*/ 	.byte	0x04, 0x37
        /*0002*/ 	.short	(.L_118 - .L_117)
.L_117:
        /*0004*/ 	.word	0x00000082


	//----- nvinfo : EIATTR_SW2861232_WAR
	.align		4
.L_118:
        /*0008*/ 	.byte	0x01, 0x35
	.zero		2


	//----- nvinfo : EIATTR_PARAM_CBANK
	.align		4
        /*000c*/ 	.byte	0x04, 0x0a
        /*000e*/ 	.short	(.L_120 - .L_119)
	.align		4
.L_119:
        /*0010*/ 	.word	index@(.nv.constant0._Z23adjust_error_row_kernelPKfPfS0_S0_iii)
        /*0014*/ 	.short	0x0160
        /*0016*/ 	.short	0x002c


	//----- nvinfo : EIATTR_CBANK_PARAM_SIZE
	.align		4
.L_120:
        /*0018*/ 	.byte	0x03, 0x19
        /*001a*/ 	.short	0x002c


	//----- nvinfo : EIATTR_KPARAM_INFO
	.align		4
        /*001c*/ 	.byte	0x04, 0x17
        /*001e*/ 	.short	(.L_122 - .L_121)
.L_121:
        /*0020*/ 	.word	0x00000000
        /*0024*/ 	.short	0x0006
        /*0026*/ 	.short	0x0028
        /*0028*/ 	.byte	0x00, 0xf0, 0x11, 0x00


	//----- nvinfo : EIATTR_KPARAM_INFO
	.align		4
.L_122:
        /*002c*/ 	.byte	0x04, 0x17
        /*002e*/ 	.short	(.L_124 - .L_123)
.L_123:
        /*0030*/ 	.word	0x00000000
        /*0034*/ 	.short	0x0005
        /*0036*/ 	.short	0x0024
        /*0038*/ 	.byte	0x00, 0xf0, 0x11, 0x00


	//----- nvinfo : EIATTR_KPARAM_INFO
	.align		4
.L_124:
        /*003c*/ 	.byte	0x04, 0x17
        /*003e*/ 	.short	(.L_126 - .L_125)
.L_125:
        /*0040*/ 	.word	0x00000000
        /*0044*/ 	.short	0x0004
        /*0046*/ 	.short	0x0020
        /*0048*/ 	.byte	0x00, 0xf0, 0x11, 0x00


	//----- nvinfo : EIATTR_KPARAM_INFO
	.align		4
.L_126:
        /*004c*/ 	.byte	0x04, 0x17
        /*004e*/ 	.short	(.L_128 - .L_127)
.L_127:
        /*0050*/ 	.word	0x00000000
        /*0054*/ 	.short	0x0003
        /*0056*/ 	.short	0x0018
        /*0058*/ 	.byte	0x00, 0xf0, 0x21, 0x00


	//----- nvinfo : EIATTR_KPARAM_INFO
	.align		4
.L_128:
        /*005c*/ 	.byte	0x04, 0x17
        /*005e*/ 	.short	(.L_130 - .L_129)
.L_129:
        /*0060*/ 	.word	0x00000000
        /*0064*/ 	.short	0x0002
        /*0066*/ 	.short	0x0010
        /*0068*/ 	.byte	0x00, 0xf0, 0x21, 0x00


	//----- nvinfo : EIATTR_KPARAM_INFO
	.align		4
.L_130:
        /*006c*/ 	.byte	0x04, 0x17
        /*006e*/ 	.short	(.L_132 - .L_131)
.L_131:
        /*0070*/ 	.word	0x00000000
        /*0074*/ 	.short	0x0001
        /*0076*/ 	.short	0x0008
        /*0078*/ 	.byte	0x00, 0xf0, 0x21, 0x00


	//----- nvinfo : EIATTR_KPARAM_INFO
	.align		4
.L_132:
        /*007c*/ 	.byte	0x04, 0x17
        /*007e*/ 	.short	(.L_134 - .L_133)
.L_133:
        /*0080*/ 	.word	0x00000000
        /*0084*/ 	.short	0x0000
        /*0086*/ 	.short	0x0000
        /*0088*/ 	.byte	0x00, 0xf0, 0x21, 0x00


	//----- nvinfo : EIATTR_MAXREG_COUNT
	.align		4
.L_134:
        /*008c*/ 	.byte	0x03, 0x1b
        /*008e*/ 	.short	0x00ff


	//----- nvinfo : EIATTR_MERCURY_ISA_VERSION
	.align		4
        /*0090*/ 	.byte	0x03, 0x5f
        /*0092*/ 	.short	0x0000


	//----- nvinfo : EIATTR_EXIT_INSTR_OFFSETS
	.align		4
        /*0094*/ 	.byte	0x04, 0x1c
        /*0096*/ 	.short	(.L_136 - .L_135)


	//   ....[0]....
.L_135:
        /*0098*/ 	.word	0x00000050


	//   ....[1]....
        /*009c*/ 	.word	0x00000160
.L_136:


//--------------------- .nv.info._Z15quantize_kernelPKfPfS0_Ptiiff --------------------------
	.section	.nv.info._Z15quantize_kernelPKfPfS0_Ptiiff,"",@"SHT_CUDA_INFO"
	.sectionflags	@""
	.align	4


	//----- nvinfo : EIATTR_CUDA_API_VERSION
	.align		4
        /*0000*/ 	.byte	0x04, 0x37
        /*0002*/ 	.short	(.L_138 - .L_137)
.L_137:
        /*0004*/ 	.word	0x00000082


	//----- nvinfo : EIATTR_SW2861232_WAR
	.align		4
.L_138:
        /*0008*/ 	.byte	0x01, 0x35
	.zero		2


	//----- nvinfo : EIATTR_PARAM_CBANK
	.align		4
        /*000c*/ 	.byte	0x04, 0x0a
        /*000e*/ 	.short	(.L_140 - .L_139)
	.align		4
.L_139:
        /*0010*/ 	.word	index@(.nv.constant0._Z15quantize_kernelPKfPfS0_Ptiiff)
        /*0014*/ 	.short	0x0160
        /*0016*/ 	.short	0x0030


	//----- nvinfo : EIATTR_CBANK_PARAM_SIZE
	.align		4
.L_140:
        /*0018*/ 	.byte	0x03, 0x19
        /*001a*/ 	.short	0x0030


	//----- nvinfo : EIATTR_KPARAM_INFO
	.align		4
        /*001c*/ 	.byte	0x04, 0x17
        /*001e*/ 	.short	(.L_142 - .L_141)
.L_141:
        /*0020*/ 	.word	0x00000000
        /*0024*/ 	.short	0x0007
        /*0026*/ 	.short	0x002c
        /*0028*/ 	.byte	0x00, 0xf0, 0x11, 0x00


	//----- nvinfo : EIATTR_KPARAM_INFO
	.align		4
.L_142:
        /*002c*/ 	.byte	0x04, 0x17
        /*002e*/ 	.short	(.L_144 - .L_143)
.L_143:
        /*0030*/ 	.word	0x00000000
        /*0034*/ 	.short	0x0006
        /*0036*/ 	.short	0x0028
        /*0038*/ 	.byte	0x00, 0xf0, 0x11, 0x00


	//----- nvinfo : EIATTR_KPARAM_INFO
	.align		4
.L_144:
        /*003c*/ 	.byte	0x04, 0x17
        /*003e*/ 	.short	(.L_146 - .L_145)
.L_145:
        /*0040*/ 	.word	0x00000000
        /*0044*/ 	.short	0x0005
        /*0046*/ 	.short	0x0024
        /*0048*/ 	.byte	0x00, 0xf0, 0x11, 0x00


	//----- nvinfo : EIATTR_KPARAM_INFO
	.align		4
.L_146:
        /*004c*/ 	.byte	0x04, 0x17
        /*004e*/ 	.short	(.L_148 - .L_147)
.L_147:
        /*0050*/ 	.word	0x00000000
        /*0054*/ 	.short	0x0004
        /*0056*/ 	.short	0x0020
        /*0058*/ 	.byte	0x00, 0xf0, 0x11, 0x00


	//----- nvinfo : EIATTR_KPARAM_INFO
	.align		4
.L_148:
        /*005c*/ 	.byte	0x04, 0x17
        /*005e*/ 	.short	(.L_150 - .L_149)
.L_149:
        /*0060*/ 	.word	0x00000000
        /*0064*/ 	.short	0x0003
        /*0066*/ 	.short	0x0018
        /*0068*/ 	.byte	0x00, 0xf0, 0x21, 0x00


	//----- nvinfo : EIATTR_KPARAM_INFO
	.align		4
.L_150:
        /*006c*/ 	.byte	0x04, 0x17
        /*006e*/ 	.short	(.L_152 - .L_151)
.L_151:
        /*0070*/ 	.word	0x00000000
        /*0074*/ 	.short	0x0002
        /*0076*/ 	.short	0x0010
        /*0078*/ 	.byte	0x00, 0xf0, 0x21, 0x00


	//----- nvinfo : EIATTR_KPARAM_INFO
	.align		4
.L_152:
        /*007c*/ 	.byte	0x04, 0x17
        /*007e*/ 	.short	(.L_154 - .L_153)
.L_153:
        /*0080*/ 	.word	0x00000000
        /*0084*/ 	.short	0x0001
        /*0086*/ 	.short	0x0008
        /*0088*/ 	.byte	0x00, 0xf0, 0x21, 0x00


	//----- nvinfo : EIATTR_KPARAM_INFO
	.align		4
.L_154:
        /*008c*/ 	.byte	0x04, 0x17
        /*008e*/ 	.short	(.L_156 - .L_155)
.L_155:
        /*0090*/ 	.word	0x00000000
        /*0094*/ 	.short	0x0000
        /*0096*/ 	.short	0x0000
        /*0098*/ 	.byte	0x00, 0xf0, 0x21, 0x00


	//----- nvinfo : EIATTR_MAXREG_COUNT
	.align		4
.L_156:
        /*009c*/ 	.byte	0x03, 0x1b
        /*009e*/ 	.short	0x00ff


	//----- nvinfo : EIATTR_MERCURY_ISA_VERSION
	.align		4
        /*00a0*/ 	.byte	0x03, 0x5f
        /*00a2*/ 	.short	0x0000


	//----- nvinfo : EIATTR_EXIT_INSTR_OFFSETS
	.align		4
        /*00a4*/ 	.byte	0x04, 0x1c
        /*00a6*/ 	.short	(.L_158 - .L_157)


	//   ....[0]....
.L_157:
        /*00a8*/ 	.word	0x00000090


	//   ....[1]....
        /*00ac*/ 	.word	0x00000290
.L_158:


//--------------------- .nv.info._Z28fused_quantize_adjust_kernelPKfPfS0_PtS0_S1_iiiff --------------------------
	.section	.nv.info._Z28fused_quantize_adjust_kernelPKfPfS0_PtS0_S1_iiiff,"",@"SHT_CUDA_INFO"
	.sectionflags	@""
	.align	4


	//----- nvinfo : EIATTR_CUDA_API_VERSION
	.align		4
        /*0000*/ 	.byte	0x04, 0x37
        /*0002*/ 	.short	(.L_160 - .L_159)
.L_159:
        /*0004*/ 	.word	0x00000082


	//----- nvinfo : EIATTR_SW2861232_WAR
	.align		4
.L_160:
        /*0008*/ 	.byte	0x01, 0x35
	.zero		2


	//----- nvinfo : EIATTR_PARAM_CBANK
	.align		4
        /*000c*/ 	.byte	0x04, 0x0a
        /*000e*/ 	.short	(.L_162 - .L_161)
	.align		4
.L_161:
        /*0010*/ 	.word	index@(.nv.constant0._Z28fused_quantize_adjust_kernelPKfPfS0_PtS0_S1_iiiff)
        /*0014*/ 	.short	0x0160
        /*0016*/ 	.short	0x0044


	//----- nvinfo : EIATTR_CBANK_PARAM_SIZE
	.align		4
.L_162:
        /*0018*/ 	.byte	0x03, 0x19
        /*001a*/ 	.short	0x0044


	//----- nvinfo : EIATTR_KPARAM_INFO
	.align		4
        /*001c*/ 	.byte	0x04, 0x17
        /*001e*/ 	.short	(.L_164 - .L_163)
.L_163:
        /*0020*/ 	.word	0x00000000
        /*0024*/ 	.short	0x000a
        /*0026*/ 	.short	0x0040
        /*0028*/ 	.byte	0x00, 0xf0, 0x11, 0x00


	//----- nvinfo : EIATTR_KPARAM_INFO
	.align		4
.L_164:
        /*002c*/ 	.byte	0x04, 0x17
        /*002e*/ 	.short	(.L_166 - .L_165)
.L_165:
        /*0030*/ 	.word	0x00000000
        /*0034*/ 	.short	0x0009
        /*0036*/ 	.short	0x003c
        /*0038*/ 	.byte	0x00, 0xf0, 0x11, 0x00


	//----- nvinfo : EIATTR_KPARAM_INFO
	.align		4
.L_166:
        /*003c*/ 	.byte	0x04, 0x17
        /*003e*/ 	.short	(.L_168 - .L_167)
.L_167:
        /*0040*/ 	.word	0x00000000
        /*0044*/ 	.short	0x0008
        /*0046*/ 	.short	0x0038
        /*0048*/ 	.byte	0x00, 0xf0, 0x11, 0x00


	//----- nvinfo : EIATTR_KPARAM_INFO
	.align		4
.L_168:
        /*004c*/ 	.byte	0x04, 0x17
        /*004e*/ 	.short	(.L_170 - .L_169)
.L_169:
        /*0050*/ 	.word	0x00000000
        /*0054*/ 	.short	0x0007
        /*0056*/ 	.short	0x0034
        /*0058*/ 	.byte	0x00, 0xf0, 0x11, 0x00


	//----- nvinfo : EIATTR_KPARAM_INFO
	.align		4
.L_170:
        /*005c*/ 	.byte	0x04, 0x17
        /*005e*/ 	.short	(.L_172 - .L_171)
.L_171:
        /*0060*/ 	.word	0x00000000
        /*0064*/ 	.short	0x0006
        /*0066*/ 	.short	0x0030
        /*0068*/ 	.byte	0x00, 0xf0, 0x11, 0x00


	//----- nvinfo : EIATTR_KPARAM_INFO
	.align		4
.L_172:
        /*006c*/ 	.byte	0x04, 0x17
        /*006e*/ 	.short	(.L_174 - .L_173)
.L_173:
        /*0070*/ 	.word	0x00000000
        /*0074*/ 	.short	0x0005
        /*0076*/ 	.short	0x0028
        /*0078*/ 	.byte	0x00, 0xf0, 0x21, 0x00


	//----- nvinfo : EIATTR_KPARAM_INFO
	.align		4
.L_174:
        /*007c*/ 	.byte	0x04, 0x17
        /*007e*/ 	.short	(.L_176 - .L_175)
.L_175:
        /*0080*/ 	.word	0x00000000
        /*0084*/ 	.short	0x0004
        /*0086*/ 	.short	0x0020
        /*0088*/ 	.byte	0x00, 0xf0, 0x21, 0x00


	//----- nvinfo : EIATTR_KPARAM_INFO
	.align		4
.L_176:
        /*008c*/ 	.byte	0x04, 0x17
        /*008e*/ 	.short	(.L_178 - .L_177)
.L_177:
        /*0090*/ 	.word	0x00000000
        /*0094*/ 	.short	0x0003
        /*0096*/ 	.short	0x0018
        /*0098*/ 	.byte	0x00, 0xf0, 0x21, 0x00


	//----- nvinfo : EIATTR_KPARAM_INFO
	.align		4
.L_178:
        /*009c*/ 	.byte	0x04, 0x17
        /*009e*/ 	.short	(.L_180 - .L_179)
.L_179:
        /*00a0*/ 	.word	0x00000000
        /*00a4*/ 	.short	0x0002
        /*00a6*/ 	.short	0x0010
        /*00a8*/ 	.byte	0x00, 0xf0, 0x21, 0x00


	//----- nvinfo : EIATTR_KPARAM_INFO
	.align		4
.L_180:
        /*00ac*/ 	.byte	0x04, 0x17
        /*00ae*/ 	.short	(.L_182 - .L_181)
.L_181:
        /*00b0*/ 	.word	0x00000000
        /*00b4*/ 	.short	0x0001
        /*00b6*/ 	.short	0x0008
        /*00b8*/ 	.byte	0x00, 0xf0, 0x21, 0x00


	//----- nvinfo : EIATTR_KPARAM_INFO
	.align		4
.L_182:
        /*00bc*/ 	.byte	0x04, 0x17
        /*00be*/ 	.short	(.L_184 - .L_183)
.L_183:
        /*00c0*/ 	.word	0x00000000
        /*00c4*/ 	.short	0x0000
        /*00c6*/ 	.short	0x0000
        /*00c8*/ 	.byte	0x00, 0xf0, 0x21, 0x00


	//----- nvinfo : EIATTR_MAXREG_COUNT
	.align		4
.L_184:
        /*00cc*/ 	.byte	0x03, 0x1b
        /*00ce*/ 	.short	0x00ff


	//----- nvinfo : EIATTR_MERCURY_ISA_VERSION
	.align		4
        /*00d0*/ 	.byte	0x03, 0x5f
        /*00d2*/ 	.short	0x0000


	//----- nvinfo : EIATTR_EXIT_INSTR_OFFSETS
	.align		4
        /*00d4*/ 	.byte	0x04, 0x1c
        /*00d6*/ 	.short	(.L_186 - .L_185)


	//   ....[0]....
.L_185:
        /*00d8*/ 	.word	0x00000050


	//   ....[1]....
        /*00dc*/ 	.word	0x00000370
.L_186:


//--------------------- .nv.info._Z19quantize_rtn_kernelPfPKfPtiiiff --------------------------
	.section	.nv.info._Z19quantize_rtn_kernelPfPKfPtiiiff,"",@"SHT_CUDA_INFO"
	.sectionflags	@""
	.align	4


	//----- nvinfo : EIATTR_CUDA_API_VERSION
	.align		4
        /*0000*/ 	.byte	0x04, 0x37
        /*0002*/ 	.short	(.L_188 - .L_187)
.L_187:
        /*0004*/ 	.word	0x00000082


	//----- nvinfo : EIATTR_SW2861232_WAR
	.align		4
.L_188:
        /*0008*/ 	.byte	0x01, 0x35
	.zero		2


	//----- nvinfo : EIATTR_PARAM_CBANK
	.align		4
        /*000c*/ 	.byte	0x04, 0x0a
        /*000e*/ 	.short	(.L_190 - .L_189)
	.align		4
.L_189:
        /*0010*/ 	.word	index@(.nv.constant0._Z19quantize_rtn_kernelPfPKfPtiiiff)
        /*0014*/ 	.short	0x0160
        /*0016*/ 	.short	0x002c


	//----- nvinfo : EIATTR_CBANK_PARAM_SIZE
	.align		4
.L_190:
        /*0018*/ 	.byte	0x03, 0x19
        /*001a*/ 	.short	0x002c


	//----- nvinfo : EIATTR_KPARAM_INFO
	.align		4
        /*001c*/ 	.byte	0x04, 0x17
        /*001e*/ 	.short	(.L_192 - .L_191)
.L_191:
        /*0020*/ 	.word	0x00000000
        /*0024*/ 	.short	0x0007
        /*0026*/ 	.short	0x0028
        /*0028*/ 	.byte	0x00, 0xf0, 0x11, 0x00


	//----- nvinfo : EIATTR_KPARAM_INFO
	.align		4
.L_192:
        /*002c*/ 	.byte	0x04, 0x17
        /*002e*/ 	.short	(.L_194 - .L_193)
.L_193:
        /*0030*/ 	.word	0x00000000
        /*0034*/ 	.short	0x0006
        /*0036*/ 	.short	0x0024
        /*0038*/ 	.byte	0x00, 0xf0, 0x11, 0x00


	//----- nvinfo : EIATTR_KPARAM_INFO
	.align		4
.L_194:
        /*003c*/ 	.byte	0x04, 0x17
        /*003e*/ 	.short	(.L_196 - .L_195)
.L_195:
        /*0040*/ 	.word	0x00000000
        /*0044*/ 	.short	0x0005
        /*0046*/ 	.short	0x0020
        /*0048*/ 	.byte	0x00, 0xf0, 0x11, 0x00


	//----- nvinfo : EIATTR_KPARAM_INFO
	.align		4
.L_196:
        /*004c*/ 	.byte	0x04, 0x17
        /*004e*/ 	.short	(.L_198 - .L_197)
.L_197:
        /*0050*/ 	.word	0x00000000
        /*0054*/ 	.short	0x0004
        /*0056*/ 	.short	0x001c
        /*0058*/ 	.byte	0x00, 0xf0, 0x11, 0x00


	//----- nvinfo : EIATTR_KPARAM_INFO
	.align		4
.L_198:
        /*005c*/ 	.byte	0x04, 0x17
        /*005e*/ 	.short	(.L_200 - .L_199)
.L_199:
        /*0060*/ 	.word	0x00000000
        /*0064*/ 	.short	0x0003
        /*0066*/ 	.short	0x0018
        /*0068*/ 	.byte	0x00, 0xf0, 0x11, 0x00


	//----- nvinfo : EIATTR_KPARAM_INFO
	.align		4
.L_200:
        /*006c*/ 	.byte	0x04, 0x17
        /*006e*/ 	.short	(.L_202 - .L_201)
.L_201:
        /*0070*/ 	.word	0x00000000
        /*0074*/ 	.short	0x0002
        /*0076*/ 	.short	0x0010
        /*0078*/ 	.byte	0x00, 0xf0, 0x21, 0x00


	//----- nvinfo : EIATTR_KPARAM_INFO
	.align		4
.L_202:
        /*007c*/ 	.byte	0x04, 0x17
        /*007e*/ 	.short	(.L_204 - .L_203)
.L_203:
        /*0080*/ 	.word	0x00000000
        /*0084*/ 	.short	0x0001
        /*0086*/ 	.short	0x0008
        /*0088*/ 	.byte	0x00, 0xf0, 0x21, 0x00


	//----- nvinfo : EIATTR_KPARAM_INFO
	.align		4
.L_204:
        /*008c*/ 	.byte	0x04, 0x17
        /*008e*/ 	.short	(.L_206 - .L_205)
.L_205:
        /*0090*/ 	.word	0x00000000
        /*0094*/ 	.short	0x0000
        /*0096*/ 	.short	0x0000
        /*0098*/ 	.byte	0x00, 0xf0, 0x21, 0x00


	//----- nvinfo : EIATTR_MAXREG_COUNT
	.align		4
.L_206:
        /*009c*/ 	.byte	0x03, 0x1b
        /*009e*/ 	.short	0x00ff


	//----- nvinfo : EIATTR_MERCURY_ISA_VERSION
	.align		4
        /*00a0*/ 	.byte	0x03, 0x5f
        /*00a2*/ 	.short	0x0000


	//----- nvinfo : EIATTR_EXIT_INSTR_OFFSETS
	.align		4
        /*00a4*/ 	.byte	0x04, 0x1c
        /*00a6*/ 	.short	(.L_208 - .L_207)


	//   ....[0]....
.L_207:
        /*00a8*/ 	.word	0x00000050


	//   ....[1]....
        /*00ac*/ 	.word	0x00000220
.L_208:


//--------------------- .nv.callgraph             --------------------------
	.section	.nv.callgraph,"",@"SHT_CUDA_CALLGRAPH"
	.align	4
	.sectionentsize	8
	.align		4
        /*0000*/ 	.word	0x00000000
	.align		4
        /*0004*/ 	.word	0xffffffff
	.align		4
        /*0008*/ 	.word	0x00000000
	.align		4
        /*000c*/ 	.word	0xfffffffe
	.align		4
        /*0010*/ 	.word	0x00000000
	.align		4
        /*0014*/ 	.word	0xfffffffd
	.align		4
        /*0018*/ 	.word	0x00000000
	.align		4
        /*001c*/ 	.word	0xfffffffc


//--------------------- .nv.rel.action            --------------------------
	.section	.nv.rel.action,"",@"SHT_CUDA_RELOCINFO"
	.align	8
	.sectionentsize	8
        /*0000*/ 	.byte	0x73, 0x00, 0x00, 0x00, 0x00, 0x00, 0x00, 0x00, 0x00, 0x00, 0x00, 0x11, 0x25, 0x00, 0x05, 0x36


//--------------------- .nv.constant4             --------------------------
	.section	.nv.constant4,"a",@progbits
	.align	8
	.align		8
.nv.constant4:
        /*0000*/ 	.dword	precalc_xorwow_matrix
	.align		8
        /*0008*/ 	.dword	precalc_xorwow_offset_matrix
	.align		8
        /*0010*/ 	.dword	mrg32k3aM1
	.align		8
        /*0018*/ 	.dword	mrg32k3aM2
	.align		8
        /*0020*/ 	.dword	mrg32k3aM1SubSeq
	.align		8
        /*0028*/ 	.dword	mrg32k3aM2SubSeq
	.align		8
        /*0030*/ 	.dword	mrg32k3aM1Seq
	.align		8
        /*0038*/ 	.dword	mrg32k3aM2Seq
	.align		8
        /*0040*/ 	.dword	_ZN42_INTERNAL_f1f538f3_11_quantize_cu_7181cac04cuda3std3__45__cpo5beginE
	.align		8
        /*0048*/ 	.dword	_ZN42_INTERNAL_f1f538f3_11_quantize_cu_7181cac04cuda3std3__45__cpo3endE
	.align		8
        /*0050*/ 	.dword	_ZN42_INTERNAL_f1f538f3_11_quantize_cu_7181cac04cuda3std3__45__cpo6cbeginE
	.align		8
        /*0058*/ 	.dword	_ZN42_INTERNAL_f1f538f3_11_quantize_cu_7181cac04cuda3std3__45__cpo4cendE
	.align		8
        /*0060*/ 	.dword	_ZN42_INTERNAL_f1f538f3_11_quantize_cu_7181cac04cuda3std3__45__cpo6rbeginE
	.align		8
        /*0068*/ 	.dword	_ZN42_INTERNAL_f1f538f3_11_quantize_cu_7181cac04cuda3std3__45__cpo4rendE
	.align		8
        /*0070*/ 	.dword	_ZN42_INTERNAL_f1f538f3_11_quantize_cu_7181cac04cuda3std3__45__cpo7crbeginE
	.align		8
        /*0078*/ 	.dword	_ZN42_INTERNAL_f1f538f3_11_quantize_cu_7181cac04cuda3std3__45__cpo5crendE
	.align		8
        /*0080*/ 	.dword	_ZN42_INTERNAL_f1f538f3_11_quantize_cu_7181cac04cuda3std3__444_GLOBAL__N__f1f538f3_11_quantize_cu_7181cac06ignoreE
	.align		8
        /*0088*/ 	.dword	_ZN42_INTERNAL_f1f538f3_11_quantize_cu_7181cac04cuda3std3__419piecewise_constructE
	.align		8
        /*0090*/ 	.dword	_ZN42_INTERNAL_f1f538f3_11_quantize_cu_7181cac04cuda3std3__48in_placeE
	.align		8
        /*0098*/ 	.dword	_ZN42_INTERNAL_f1f538f3_11_quantize_cu_7181cac04cuda3std3__420unreachable_sentinelE
	.align		8
        /*00a0*/ 	.dword	_ZN42_INTERNAL_f1f538f3_11_quantize_cu_7181cac04cuda3std6ranges3__45__cpo4swapE
	.align		8
        /*00a8*/ 	.dword	_ZN42_INTERNAL_f1f538f3_11_quantize_cu_7181cac04cuda3std6ranges3__45__cpo9iter_moveE
	.align		8
        /*00b0*/ 	.dword	_ZN42_INTERNAL_f1f538f3_11_quantize_cu_7181cac04cuda3std6ranges3__45__cpo5beginE
	.align		8
        /*00b8*/ 	.dword	_ZN42_INTERNAL_f1f538f3_11_quantize_cu_7181cac04cuda3std6ranges3__45__cpo3endE
	.align		8
        /*00c0*/ 	.dword	_ZN42_INTERNAL_f1f538f3_11_quantize_cu_7181cac04cuda3std6ranges3__45__cpo6cbeginE
	.align		8
        /*00c8*/ 	.dword	_ZN42_INTERNAL_f1f538f3_11_quantize_cu_7181cac04cuda3std6ranges3__45__cpo4cendE
	.align		8
        /*00d0*/ 	.dword	_ZN42_INTERNAL_f1f538f3_11_quantize_cu_7181cac04cuda3std6ranges3__45__cpo7advanceE
	.align		8
        /*00d8*/ 	.dword	_ZN42_INTERNAL_f1f538f3_11_quantize_cu_7181cac04cuda3std6ranges3__45__cpo9iter_swapE
	.align		8
        /*00e0*/ 	.dword	_ZN42_INTERNAL_f1f538f3_11_quantize_cu_7181cac04cuda3std6ranges3__45__cpo4nextE
	.align		8
        /*00e8*/ 	.dword	_ZN42_INTERNAL_f1f538f3_11_quantize_cu_7181cac04cuda3std6ranges3__45__cpo4prevE
	.align		8
        /*00f0*/ 	.dword	_ZN42_INTERNAL_f1f538f3_11_quantize_cu_7181cac04cuda3std6ranges3__45__cpo4dataE
	.align		8
        /*00f8*/ 	.dword	_ZN42_INTERNAL_f1f538f3_11_quantize_cu_7181cac04cuda3std6ranges3__45__cpo5cdataE
	.align		8
        /*0100*/ 	.dword	_ZN42_INTERNAL_f1f538f3_11_quantize_cu_7181cac04cuda3std6ranges3__45__cpo4sizeE
	.align		8
        /*0108*/ 	.dword	_ZN42_INTERNAL_f1f538f3_11_quantize_cu_7181cac04cuda3std6ranges3__45__cpo5ssizeE
	.align		8
        /*0110*/ 	.dword	_ZN42_INTERNAL_f1f538f3_11_quantize_cu_7181cac04cuda3std6ranges3__45__cpo8distanceE
	.align		8
        /*0118*/ 	.dword	_ZN42_INTERNAL_f1f538f3_11_quantize_cu_7181cac06thrust23THRUST_300001_SM_800_NS6system6detail10sequential3seqE


//--------------------- .nv.constant3             --------------------------
	.section	.nv.constant3,"a",@progbits
	.align	8
.nv.constant3:
	.type		__cr_lgamma_table,@object
	.size		__cr_lgamma_table,(.L_8 - __cr_lgamma_table)
__cr_lgamma_table:
        /*0000*/ 	.byte	0x00, 0x00, 0x00, 0x00, 0x00, 0x00, 0x00, 0x00, 0x00, 0x00, 0x00, 0x00, 0x00, 0x00, 0x00, 0x00
        /*0010*/ 	.byte	0xef, 0x39, 0xfa, 0xfe, 0x42, 0x2e, 0xe6, 0x3f, 0x02, 0x20, 0x2a, 0xfa, 0x0b, 0xab, 0xfc, 0x3f
        /*0020*/ 	.byte	0xf9, 0x2c, 0x92, 0x7c, 0xa7, 0x6c, 0x09, 0x40, 0xc9, 0x79, 0x44, 0x3c, 0x64, 0x26, 0x13, 0x40
        /*0030*/ 	.byte	0xca, 0x01, 0xcf, 0x3a, 0x27, 0x51, 0x1a, 0x40, 0x30, 0xcc, 0x2d, 0xf3, 0xe1, 0x0c, 0x21, 0x40
        /*0040*/ 	.byte	0x0d, 0xb7, 0xfc, 0x82, 0x8e, 0x35, 0x25, 0x40
.L_8:


//--------------------- .nv.constant0._Z17vv_mul_sub_kernelPKfS0_Pfii --------------------------
	.section	.nv.constant0._Z17vv_mul_sub_kernelPKfS0_Pfii,"a",@progbits
	.sectionflags	@""
	.align	4
.nv.constant0._Z17vv_mul_sub_kernelPKfS0_Pfii:
	.zero		384


//--------------------- .nv.constant0._Z19quantize_err_kernelPKfPfS0_iifffffi --------------------------
	.section	.nv.constant0._Z19quantize_err_kernelPKfPfS0_iifffffi,"a",@progbits
	.sectionflags	@""
	.align	4
.nv.constant0._Z19quantize_err_kernelPKfPfS0_iifffffi:
	.zero		408


//--------------------- .nv.constant0._Z23adjust_error_row_kernelPKfPfS0_S0_iii --------------------------
	.section	.nv.constant0._Z23adjust_error_row_kernelPKfPfS0_S0_iii,"a",@progbits
	.sectionflags	@""
	.align	4
.nv.constant0._Z23adjust_error_row_kernelPKfPfS0_S0_iii:
	.zero		396


//--------------------- .nv.constant0._Z15quantize_kernelPKfPfS0_Ptiiff --------------------------
	.section	.nv.constant0._Z15quantize_kernelPKfPfS0_Ptiiff,"a",@progbits
	.sectionflags	@""
	.align	4
.nv.constant0._Z15quantize_kernelPKfPfS0_Ptiiff:
	.zero		400


//--------------------- .nv.constant0._Z28fused_quantize_adjust_kernelPKfPfS0_PtS0_S1_iiiff --------------------------
	.section	.nv.constant0._Z28fused_quantize_adjust_kernelPKfPfS0_PtS0_S1_iiiff,"a",@progbits
	.sectionflags	@""
	.align	4
.nv.constant0._Z28fused_quantize_adjust_kernelPKfPfS0_PtS0_S1_iiiff:
	.zero		420


//--------------------- .nv.constant0._Z19quantize_rtn_kernelPfPKfPtiiiff --------------------------
	.section	.nv.constant0._Z19quantize_rtn_kernelPfPKfPtiiiff,"a",@progbits
	.sectionflags	@""
	.align	4
.nv.constant0._Z19quantize_rtn_kernelPfPKfPtiiiff:
	.zero		396


//--------------------- .text._Z17vv_mul_sub_kernelPKfS0_Pfii --------------------------
	.section	.text._Z17vv_mul_sub_kernelPKfS0_Pfii,"ax",@progbits
	.sectioninfo	@"SHI_REGISTERS=18"
	.align	128
        .global         _Z17vv_mul_sub_kernelPKfS0_Pfii
        .type           _Z17vv_mul_sub_kernelPKfS0_Pfii,@function
        .size           _Z17vv_mul_sub_kernelPKfS0_Pfii,(.L_x_8 - _Z17vv_mul_sub_kernelPKfS0_Pfii)
        .other          _Z17vv_mul_sub_kernelPKfS0_Pfii,@"STO_CUDA_ENTRY STV_DEFAULT"
_Z17vv_mul_sub_kernelPKfS0_Pfii:
.text._Z17vv_mul_sub_kernelPKfS0_Pfii:
[----:B------:R-:W-:Y:S02]  /*0000*/  MOV R1, c[0x0][0x28] ;  /* 0x00000a0000017a02 */ /* 0x000fe40000000f00 */
[----:B------:R-:W0:Y:S04]  /*0010*/  S2R R2, SR_CTAID.X ;  /* 0x0000000000027919 */ /* 0x000e280000002500 */
[----:B------:R-:W0:Y:S04]  /*0020*/  S2R R3, SR_TID.X ;  /* 0x0000000000037919 */ /* 0x000e280000002100 */
[----:B------:R-:W1:Y:S04]  /*0030*/  S2R R5, SR_CTAID.Y ;  /* 0x0000000000057919 */ /* 0x000e680000002600 */
[----:B------:R-:W1:Y:S01]  /*0040*/  S2R R0, SR_TID.Y ;  /* 0x0000000000007919 */ /* 0x000e620000002200 */
[----:B0-----:R-:W-:-:S05]  /*0050*/  IMAD R2, R2, c[0x0][0x0], R3 ;  /* 0x0000000002027a24 */ /* 0x001fca00078e0203 */
[----:B------:R-:W-:Y:S01]  /*0060*/  SHF.L.U32 R2, R2, 0x2, RZ ;  /* 0x0000000202027819 */ /* 0x000fe200000006ff */
[----:B-1----:R-:W-:-:S03]  /*0070*/  IMAD R5, R5, c[0x0][0x4], R0 ;  /* 0x0000010005057a24 */ /* 0x002fc600078e0200 */
[----:B------:R-:W-:-:S04]  /*0080*/  ISETP.GE.AND P0, PT, R2, c[0x0][0x17c], PT ;  /* 0x00005f0002007a0c */ /* 0x000fc80003f06270 */
[----:B------:R-:W-:-:S13]  /*0090*/  ISETP.GE.OR P0, PT, R5, c[0x0][0x178], P0 ;  /* 0x00005e0005007a0c */ /* 0x000fda0000706670 */
[----:B------:R-:W-:Y:S05]  /*00a0*/  @P0 EXIT ;  /* 0x000000000000094d */ /* 0x000fea0003800000 */
[----:B------:R-:W-:Y:S01]  /*00b0*/  SHF.R.S32.HI R3, RZ, 0x1f, R2 ;  /* 0x0000001fff037819 */ /* 0x000fe20000011402 */
[----:B------:R-:W-:-:S04]  /*00c0*/  ULDC.64 UR4, c[0x0][0x118] ;  /* 0x0000460000047ab9 */ /* 0x000fc80000000a00 */
[----:B------:R-:W-:Y:S01]  /*00d0*/  IMAD.WIDE R8, R5, c[0x0][0x17c], R2 ;  /* 0x00005f0005087a25 */ /* 0x000fe200078e0202 */
[----:B------:R-:W-:-:S04]  /*00e0*/  HFMA2.MMA R3, -RZ, RZ, 0, 2.384185791015625e-07 ;  /* 0x00000004ff037435 */ /* 0x000fc800000001ff */
[----:B------:R-:W-:-:S04]  /*00f0*/  LEA R6, P0, R8, c[0x0][0x170], 0x2 ;  /* 0x00005c0008067a11 */ /* 0x000fc800078010ff */
[----:B------:R-:W-:Y:S02]  /*0100*/  LEA.HI.X R7, R8, c[0x0][0x174], R9, 0x2, P0 ;  /* 0x00005d0008077a11 */ /* 0x000fe400000f1409 */
[----:B------:R-:W-:-:S03]  /*0110*/  IMAD.WIDE R4, R5, R3, c[0x0][0x160] ;  /* 0x0000580005047625 */ /* 0x000fc600078e0203 */
[----:B------:R-:W2:Y:S01]  /*0120*/  LDG.E.128 R12, [R6.64] ;  /* 0x00000004060c7981 */ /* 0x000ea2000c1e1d00 */
[----:B------:R-:W-:-:S03]  /*0130*/  IMAD.WIDE R2, R2, R3, c[0x0][0x168] ;  /* 0x00005a0002027625 */ /* 0x000fc600078e0203 */
[----:B------:R-:W2:Y:S04]  /*0140*/  LDG.E.CONSTANT R4, [R4.64] ;  /* 0x0000000404047981 */ /* 0x000ea8000c1e9900 */
[----:B------:R-:W2:Y:S02]  /*0150*/  LDG.E.128.CONSTANT R8, [R2.64] ;  /* 0x0000000402087981 */ /* 0x000ea4000c1e9d00 */
[-C--:B--2---:R-:W-:Y:S02]  /*0160*/  FFMA.FTZ R11, R11, -R4.reuse, R15 ;  /* 0x800000040b0b7223 */ /* 0x084fe4000001000f */
[-C--:B------:R-:W-:Y:S02]  /*0170*/  FFMA.FTZ R10, R10, -R4.reuse, R14 ;  /* 0x800000040a0a7223 */ /* 0x080fe4000001000e */
[----:B------:R-:W-:-:S02]  /*0180*/  FFMA.FTZ R9, R9, -R4, R13 ;  /* 0x8000000409097223 */ /* 0x000fc4000001000d */
[----:B------:R-:W-:-:S05]  /*0190*/  FFMA.FTZ R8, R8, -R4, R12 ;  /* 0x8000000408087223 */ /* 0x000fca000001000c */
[----:B------:R-:W-:Y:S01]  /*01a0*/  STG.E.128 [R6.64], R8 ;  /* 0x0000000806007986 */ /* 0x000fe2000c101d04 */
[----:B------:R-:W-:Y:S05]  /*01b0*/  EXIT ;  /* 0x000000000000794d */ /* 0x000fea0003800000 */
.L_x_0:
[----:B------:R-:W-:-:S00]  /*01c0*/  BRA `(.L_x_0) ;  /* 0xfffffff000007947 */ /* 0x000fc0000383ffff */
[----:B------:R-:W-:-:S00]  /*01d0*/  NOP ;  /* 0x0000000000007918 */ /* 0x000fc00000000000 */
        /* <DEDUP_REMOVED lines=10> */
.L_x_8:


//--------------------- .text._Z19quantize_err_kernelPKfPfS0_iifffffi --------------------------
	.section	.text._Z19quantize_err_kernelPKfPfS0_iifffffi,"ax",@progbits
	.sectioninfo	@"SHI_REGISTERS=32"
	.align	128
        .global         _Z19quantize_err_kernelPKfPfS0_iifffffi
        .type           _Z19quantize_err_kernelPKfPfS0_iifffffi,@function
        .size           _Z19quantize_err_kernelPKfPfS0_iifffffi,(.L_x_9 - _Z19quantize_err_kernelPKfPfS0_iifffffi)
        .other          _Z19quantize_err_kernelPKfPfS0_iifffffi,@"STO_CUDA_ENTRY STV_DEFAULT"
_Z19quantize_err_kernelPKfPfS0_iifffffi:
.text._Z19quantize_err_kernelPKfPfS0_iifffffi:
        /* <DEDUP_REMOVED lines=11> */
[----:B------:R-:W-:-:S13]  /*00b0*/  ISETP.LE.AND P0, PT, RZ, c[0x0][0x194], PT ;  /* 0x00006500ff007a0c */ /* 0x000fda0003f03270 */
[----:B------:R-:W-:Y:S05]  /*00c0*/  @!P0 EXIT ;  /* 0x000000000000894d */ /* 0x000fea0003800000 */
[----:B------:R-:W-:Y:S01]  /*00d0*/  HFMA2.MMA R0, -RZ, RZ, 0, 2.384185791015625e-07 ;  /* 0x00000004ff007435 */ /* 0x000fe200000001ff */
[----:B------:R-:W-:Y:S01]  /*00e0*/  SHF.R.S32.HI R3, RZ, 0x1f, R2 ;  /* 0x0000001fff037819 */ /* 0x000fe20000011402 */
[----:B------:R-:W-:-:S08]  /*00f0*/  ULDC.64 UR6, c[0x0][0x118] ;  /* 0x0000460000067ab9 */ /* 0x000fd00000000a00 */
[----:B------:R-:W-:-:S04]  /*0100*/  IMAD.WIDE R8, R2, R0, c[0x0][0x170] ;  /* 0x00005c0002087625 */ /* 0x000fc800078e0200 */
[----:B------:R-:W-:Y:S01]  /*0110*/  IMAD.WIDE R2, R5, c[0x0][0x17c], R2 ;  /* 0x00005f0005027a25 */ /* 0x000fe200078e0202 */
[----:B------:R-:W-:Y:S02]  /*0120*/  UMOV UR4, 0x1 ;  /* 0x0000000100047882 */ /* 0x000fe40000000000 */
[----:B------:R-:W-:Y:S01]  /*0130*/  ULDC UR5, c[0x0][0x194] ;  /* 0x0000650000057ab9 */ /* 0x000fe20000000800 */
[----:B------:R-:W-:Y:S01]  /*0140*/  MOV R13, c[0x0][0x184] ;  /* 0x00006100000d7a02 */ /* 0x000fe20000000f00 */
[----:B------:R-:W5:Y:S01]  /*0150*/  LDG.E.128.CONSTANT R8, [R8.64] ;  /* 0x0000000608087981 */ /* 0x000f62000c1e9d00 */
[----:B------:R-:W-:-:S04]  /*0160*/  LEA R4, P0, R2, c[0x0][0x160], 0x2 ;  /* 0x0000580002047a11 */ /* 0x000fc800078010ff */
[----:B------:R-:W-:Y:S02]  /*0170*/  LEA.HI.X R5, R2, c[0x0][0x164], R3, 0x2, P0 ;  /* 0x0000590002057a11 */ /* 0x000fe400000f1403 */
[----:B------:R-:W-:-:S04]  /*0180*/  SHF.R.S32.HI R3, RZ, 0x1f, R12 ;  /* 0x0000001fff037819 */ /* 0x000fc8000001140c */
[----:B------:R-:W-:Y:S01]  /*0190*/  LEA.HI R3, R3, R12, RZ, 0x7 ;  /* 0x0000000c03037211 */ /* 0x000fe200078f38ff */
[----:B------:R-:W-:Y:S01]  /*01a0*/  UIADD3 UR4, UR4, UR5, URZ ;  /* 0x0000000504047290 */ /* 0x000fe2000fffe03f */
[----:B------:R-:W-:Y:S01]  /*01b0*/  ISETP.NE.AND P0, PT, RZ, c[0x0][0x194], PT ;  /* 0x00006500ff007a0c */ /* 0x000fe20003f05270 */
[----:B------:R-:W5:Y:S01]  /*01c0*/  LDG.E.128.CONSTANT R4, [R4.64] ;  /* 0x0000000604047981 */ /* 0x000f62000c1e9d00 */
[----:B------:R-:W-:Y:S01]  /*01d0*/  LOP3.LUT R3, R3, 0xffffff80, RZ, 0xc0, !PT ;  /* 0xffffff8003037812 */ /* 0x000fe200078ec0ff */
[----:B------:R-:W-:Y:S01]  /*01e0*/  ULOP3.LUT UR4, UR4, 0x1, URZ, 0xc0, !UPT ;  /* 0x0000000104047892 */ /* 0x000fe2000f8ec03f */
[----:B------:R-:W-:Y:S02]  /*01f0*/  HFMA2.MMA R15, -RZ, RZ, 0, 0 ;  /* 0x00000000ff0f7435 */ /* 0x000fe400000001ff */
[----:B------:R-:W-:Y:S01]  /*0200*/  IADD3 R2, R12, -R3, RZ ;  /* 0x800000030c027210 */ /* 0x000fe20007ffe0ff */
[----:B------:R-:W-:Y:S01]  /*0210*/  FADD.FTZ R12, R13, -c[0x0][0x180] ;  /* 0x800060000d0c7621 */ /* 0x000fe20000010000 */
[----:B------:R-:W0:Y:S05]  /*0220*/  I2F R3, c[0x0][0x194] ;  /* 0x0000650000037b06 */ /* 0x000e2a0000201400 */
[----:B------:R-:W-:Y:S05]  /*0230*/  @!P0 BRA `(.L_x_1) ;  /* 0x0000079000008947 */ /* 0x000fea0003800000 */
[----:B0-----:R0:W1:Y:S01]  /*0240*/  MUFU.RCP R14, R3 ;  /* 0x00000003000e7308 */ /* 0x0010620000001000 */
[----:B------:R-:W-:Y:S01]  /*0250*/  ULDC UR5, c[0x0][0x194] ;  /* 0x0000650000057ab9 */ /* 0x000fe20000000800 */
[----:B------:R-:W-:Y:S01]  /*0260*/  MOV R15, RZ ;  /* 0x000000ff000f7202 */ /* 0x000fe20000000f00 */
[----:B------:R-:W-:Y:S01]  /*0270*/  UIADD3 UR5, -UR4, UR5, URZ ;  /* 0x0000000504057290 */ /* 0x000fe2000fffe13f */
[----:B------:R-:W-:-:S05]  /*0280*/  MOV R13, R2 ;  /* 0x00000002000d7202 */ /* 0x000fca0000000f00 */
[----:B0-----:R-:W-:Y:S02]  /*0290*/  MOV R16, UR5 ;  /* 0x0000000500107c02 */ /* 0x001fe40008000f00 */
.L_x_2:
[----:B0-----:R-:W0:Y:S01]  /*02a0*/  I2F R17, R15 ;  /* 0x0000000f00117306 */ /* 0x001e220000201400 */
[----:B------:R-:W-:-:S07]  /*02b0*/  IADD3 R23, R15, 0x1, RZ ;  /* 0x000000010f177810 */ /* 0x000fce0007ffe0ff */
[----:B------:R-:W2:Y:S01]  /*02c0*/  I2F R23, R23 ;  /* 0x0000001700177306 */ /* 0x000ea20000201400 */
[----:B01----:R-:W-:-:S04]  /*02d0*/  FMUL.FTZ R17, R17, R14 ;  /* 0x0000000e11117220 */ /* 0x003fc80000410000 */
[----:B------:R-:W-:-:S04]  /*02e0*/  FADD.FTZ R18, -R17, 1 ;  /* 0x3f80000011127421 */ /* 0x000fc80000010100 */
[----:B------:R-:W-:Y:S02]  /*02f0*/  FMUL.FTZ R18, R18, c[0x0][0x18c] ;  /* 0x0000630012127a20 */ /* 0x000fe40000410000 */
[----:B--2---:R-:W-:Y:S02]  /*0300*/  FMUL.FTZ R24, R23, R14 ;  /* 0x0000000e17187220 */ /* 0x004fe40000410000 */
[----:B------:R-:W-:-:S04]  /*0310*/  FFMA.FTZ R26, R17, c[0x0][0x190], R18 ;  /* 0x00006400111a7a23 */ /* 0x000fc80000010012 */
[-C--:B-----5:R-:W-:Y:S02]  /*0320*/  FMUL.FTZ R19, R8, R26.reuse ;  /* 0x0000001a08137220 */ /* 0x0a0fe40000410000 */
[-C--:B------:R-:W-:Y:S02]  /*0330*/  FMUL.FTZ R20, R9, R26.reuse ;  /* 0x0000001a09147220 */ /* 0x080fe40000410000 */
[----:B------:R-:W0:Y:S01]  /*0340*/  MUFU.RCP R25, R19 ;  /* 0x0000001300197308 */ /* 0x000e220000001000 */
[-C--:B------:R-:W-:Y:S02]  /*0350*/  FMUL.FTZ R17, R10, R26.reuse ;  /* 0x0000001a0a117220 */ /* 0x080fe40000410000 */
[----:B------:R-:W-:-:S05]  /*0360*/  FMUL.FTZ R26, R11, R26 ;  /* 0x0000001a0b1a7220 */ /* 0x000fca0000410000 */
[----:B------:R-:W1:Y:S01]  /*0370*/  MUFU.RCP R18, R20 ;  /* 0x0000001400127308 */ /* 0x000e620000001000 */
[----:B0-----:R-:W-:-:S07]  /*0380*/  FMUL.FTZ R25, R4, R25 ;  /* 0x0000001904197220 */ /* 0x001fce0000410000 */
[----:B------:R-:W0:Y:S01]  /*0390*/  MUFU.RCP R27, R17 ;  /* 0x00000011001b7308 */ /* 0x000e220000001000 */
[----:B-1----:R-:W-:-:S07]  /*03a0*/  FMUL.FTZ R21, R5, R18 ;  /* 0x0000001205157220 */ /* 0x002fce0000410000 */
[----:B------:R-:W1:Y:S01]  /*03b0*/  FRND R25, R25 ;  /* 0x0000001900197307 */ /* 0x000e620000201000 */
[----:B------:R-:W-:-:S07]  /*03c0*/  FADD.FTZ R18, -R24, 1 ;  /* 0x3f80000018127421 */ /* 0x000fce0000010100 */
[----:B------:R-:W2:Y:S01]  /*03d0*/  FRND R21, R21 ;  /* 0x0000001500157307 */ /* 0x000ea20000201000 */
[----:B0-----:R-:W-:Y:S02]  /*03e0*/  FMUL.FTZ R23, R6, R27 ;  /* 0x0000001b06177220 */ /* 0x001fe40000410000 */
[----:B------:R-:W-:-:S04]  /*03f0*/  FMUL.FTZ R27, R18, c[0x0][0x18c] ;  /* 0x00006300121b7a20 */ /* 0x000fc80000410000 */
[----:B------:R-:W-:Y:S01]  /*0400*/  FFMA.FTZ R24, R24, c[0x0][0x190], R27 ;  /* 0x0000640018187a23 */ /* 0x000fe2000001001b */
[----:B-1----:R-:W-:Y:S01]  /*0410*/  FMNMX.FTZ R22, R25, R12, PT ;  /* 0x0000000c19167209 */ /* 0x002fe20003810000 */
[----:B------:R-:W0:Y:S02]  /*0420*/  FRND R23, R23 ;  /* 0x0000001700177307 */ /* 0x000e240000201000 */
[----:B------:R-:W-:Y:S01]  /*0430*/  FMUL.FTZ R28, R9, R24 ;  /* 0x00000018091c7220 */ /* 0x000fe20000410000 */
[----:B------:R-:W-:Y:S02]  /*0440*/  FMNMX.FTZ R22, R22, -c[0x0][0x180], !PT ;  /* 0x8000600016167a09 */ /* 0x000fe40007810000 */
[----:B--2---:R-:W-:-:S03]  /*0450*/  FMNMX.FTZ R25, R21, R12, PT ;  /* 0x0000000c15197209 */ /* 0x004fc60003810000 */
[----:B------:R-:W-:Y:S01]  /*0460*/  FFMA.FTZ R22, R19, R22, -R4 ;  /* 0x0000001613167223 */ /* 0x000fe20000010804 */
[----:B------:R-:W1:Y:S01]  /*0470*/  MUFU.RCP R18, R26 ;  /* 0x0000001a00127308 */ /* 0x000e620000001000 */
[----:B------:R-:W-:Y:S01]  /*0480*/  FMUL.FTZ R19, R8, R24 ;  /* 0x0000001808137220 */ /* 0x000fe20000410000 */
[----:B------:R-:W-:Y:S01]  /*0490*/  FMNMX.FTZ R25, R25, -c[0x0][0x180], !PT ;  /* 0x8000600019197a09 */ /* 0x000fe20007810000 */
[----:B------:R-:W-:Y:S01]  /*04a0*/  FADD.FTZ R22, |R22|, -RZ ;  /* 0x800000ff16167221 */ /* 0x000fe20000010200 */
[----:B0-----:R-:W-:-:S04]  /*04b0*/  FMNMX.FTZ R27, R23, R12, PT ;  /* 0x0000000c171b7209 */ /* 0x001fc80003810000 */
[----:B------:R-:W0:Y:S01]  /*04c0*/  MUFU.RCP R21, R19 ;  /* 0x0000001300157308 */ /* 0x000e220000001000 */
[----:B------:R-:W-:-:S04]  /*04d0*/  FFMA.FTZ R20, R20, R25, -R5 ;  /* 0x0000001914147223 */ /* 0x000fc80000010805 */
[----:B------:R-:W-:-:S03]  /*04e0*/  FADD.FTZ R20, |R20|, -RZ ;  /* 0x800000ff14147221 */ /* 0x000fc60000010200 */
[----:B------:R-:W2:Y:S01]  /*04f0*/  MUFU.RCP R23, R28 ;  /* 0x0000001c00177308 */ /* 0x000ea20000001000 */
[----:B-1----:R-:W-:Y:S01]  /*0500*/  FMUL.FTZ R29, R7, R18 ;  /* 0x00000012071d7220 */ /* 0x002fe20000410000 */
[----:B------:R-:W-:-:S05]  /*0510*/  FMNMX.FTZ R18, R27, -c[0x0][0x180], !PT ;  /* 0x800060001b127a09 */ /* 0x000fca0007810000 */
[----:B------:R-:W-:Y:S01]  /*0520*/  FFMA.FTZ R18, R17, R18, -R6 ;  /* 0x0000001211127223 */ /* 0x000fe20000010806 */
[----:B------:R-:W1:Y:S01]  /*0530*/  FRND R25, R29 ;  /* 0x0000001d00197307 */ /* 0x000e620000201000 */
[----:B0-----:R-:W-:Y:S02]  /*0540*/  FMUL.FTZ R27, R4, R21 ;  /* 0x00000015041b7220 */ /* 0x001fe40000410000 */
[----:B------:R-:W-:-:S05]  /*0550*/  FADD.FTZ R18, |R18|, -RZ ;  /* 0x800000ff12127221 */ /* 0x000fca0000010200 */
[----:B------:R-:W0:Y:S01]  /*0560*/  FRND R27, R27 ;  /* 0x0000001b001b7307 */ /* 0x000e220000201000 */
[----:B--2---:R-:W-:-:S07]  /*0570*/  FMUL.FTZ R23, R5, R23 ;  /* 0x0000001705177220 */ /* 0x004fce0000410000 */
[----:B------:R-:W2:Y:S01]  /*0580*/  FRND R23, R23 ;  /* 0x0000001700177307 */ /* 0x000ea20000201000 */
[----:B-1----:R-:W-:-:S04]  /*0590*/  FMNMX.FTZ R25, R25, R12, PT ;  /* 0x0000000c19197209 */ /* 0x002fc80003810000 */
[----:B------:R-:W-:Y:S02]  /*05a0*/  FMNMX.FTZ R17, R25, -c[0x0][0x180], !PT ;  /* 0x8000600019117a09 */ /* 0x000fe40007810000 */
[----:B0-----:R-:W-:Y:S01]  /*05b0*/  FMNMX.FTZ R21, R27, R12, PT ;  /* 0x0000000c1b157209 */ /* 0x001fe20003810000 */
[----:B------:R-:W0:Y:S02]  /*05c0*/  MUFU.LG2 R22, R22 ;  /* 0x0000001600167308 */ /* 0x000e240000000c00 */
[----:B------:R-:W-:Y:S01]  /*05d0*/  FFMA.FTZ R17, R26, R17, -R7 ;  /* 0x000000111a117223 */ /* 0x000fe20000010807 */
[----:B------:R-:W-:-:S03]  /*05e0*/  FMNMX.FTZ R21, R21, -c[0x0][0x180], !PT ;  /* 0x8000600015157a09 */ /* 0x000fc60007810000 */
[----:B------:R-:W-:Y:S01]  /*05f0*/  FADD.FTZ R17, |R17|, -RZ ;  /* 0x800000ff11117221 */ /* 0x000fe20000010200 */
[----:B--2---:R-:W-:Y:S01]  /*0600*/  FMNMX.FTZ R26, R23, R12, PT ;  /* 0x0000000c171a7209 */ /* 0x004fe20003810000 */
[----:B------:R-:W-:Y:S01]  /*0610*/  FFMA.FTZ R19, R19, R21, -R4 ;  /* 0x0000001513137223 */ /* 0x000fe20000010804 */
[----:B------:R-:W1:Y:S01]  /*0620*/  MUFU.LG2 R20, R20 ;  /* 0x0000001400147308 */ /* 0x000e620000000c00 */
[-C--:B------:R-:W-:Y:S01]  /*0630*/  FMUL.FTZ R21, R10, R24.reuse ;  /* 0x000000180a157220 */ /* 0x080fe20000410000 */
[----:B------:R-:W-:Y:S01]  /*0640*/  FMNMX.FTZ R26, R26, -c[0x0][0x180], !PT ;  /* 0x800060001a1a7a09 */ /* 0x000fe20007810000 */
[----:B------:R-:W-:Y:S02]  /*0650*/  FMUL.FTZ R24, R11, R24 ;  /* 0x000000180b187220 */ /* 0x000fe40000410000 */
[----:B------:R-:W-:Y:S02]  /*0660*/  FADD.FTZ R19, |R19|, -RZ ;  /* 0x800000ff13137221 */ /* 0x000fe40000010200 */
[----:B------:R-:W-:Y:S01]  /*0670*/  FFMA.FTZ R23, R28, R26, -R5 ;  /* 0x0000001a1c177223 */ /* 0x000fe20000010805 */
[----:B------:R-:W2:Y:S01]  /*0680*/  MUFU.RCP R25, R21 ;  /* 0x0000001500197308 */ /* 0x000ea20000001000 */
[----:B0-----:R-:W-:-:S07]  /*0690*/  FMUL.FTZ R22, R22, c[0x0][0x188] ;  /* 0x0000620016167a20 */ /* 0x001fce0000410000 */
[----:B------:R-:W0:Y:S01]  /*06a0*/  MUFU.RCP R26, R24 ;  /* 0x00000018001a7308 */ /* 0x000e220000001000 */
[----:B-1----:R-:W-:Y:S02]  /*06b0*/  FMUL.FTZ R20, R20, c[0x0][0x188] ;  /* 0x0000620014147a20 */ /* 0x002fe40000410000 */
[----:B--2---:R-:W-:-:S05]  /*06c0*/  FMUL.FTZ R27, R6, R25 ;  /* 0x00000019061b7220 */ /* 0x004fca0000410000 */
[----:B------:R-:W1:Y:S01]  /*06d0*/  MUFU.LG2 R19, R19 ;  /* 0x0000001300137308 */ /* 0x000e620000000c00 */
[----:B0-----:R-:W-:-:S07]  /*06e0*/  FMUL.FTZ R25, R7, R26 ;  /* 0x0000001a07197220 */ /* 0x001fce0000410000 */
[----:B------:R-:W0:Y:S08]  /*06f0*/  FRND R27, R27 ;  /* 0x0000001b001b7307 */ /* 0x000e300000201000 */
[----:B------:R-:W2:Y:S01]  /*0700*/  FRND R25, R25 ;  /* 0x0000001900197307 */ /* 0x000ea20000201000 */
[----:B-1----:R-:W-:Y:S01]  /*0710*/  FMUL.FTZ R19, R19, c[0x0][0x188] ;  /* 0x0000620013137a20 */ /* 0x002fe20000410000 */
[----:B0-----:R-:W-:-:S06]  /*0720*/  FMNMX.FTZ R26, R27, R12, PT ;  /* 0x0000000c1b1a7209 */ /* 0x001fcc0003810000 */
[----:B------:R-:W0:Y:S01]  /*0730*/  MUFU.LG2 R18, R18 ;  /* 0x0000001200127308 */ /* 0x000e220000000c00 */
[----:B------:R-:W-:Y:S02]  /*0740*/  FMNMX.FTZ R26, R26, -c[0x0][0x180], !PT ;  /* 0x800060001a1a7a09 */ /* 0x000fe40007810000 */
[----:B--2---:R-:W-:-:S03]  /*0750*/  FMNMX.FTZ R25, R25, R12, PT ;  /* 0x0000000c19197209 */ /* 0x004fc60003810000 */
[----:B------:R-:W-:Y:S02]  /*0760*/  FFMA.FTZ R26, R21, R26, -R6 ;  /* 0x0000001a151a7223 */ /* 0x000fe40000010806 */
[----:B------:R-:W1:Y:S01]  /*0770*/  MUFU.LG2 R17, R17 ;  /* 0x0000001100117308 */ /* 0x000e620000000c00 */
[----:B------:R-:W-:Y:S01]  /*0780*/  FADD.FTZ R21, |R23|, -RZ ;  /* 0x800000ff17157221 */ /* 0x000fe20000010200 */
[----:B------:R-:W-:-:S05]  /*0790*/  FMNMX.FTZ R25, R25, -c[0x0][0x180], !PT ;  /* 0x8000600019197a09 */ /* 0x000fca0007810000 */
[----:B------:R-:W-:Y:S01]  /*07a0*/  FFMA.FTZ R25, R24, R25, -R7 ;  /* 0x0000001918197223 */ /* 0x000fe20000010807 */
[----:B------:R-:W2:Y:S01]  /*07b0*/  MUFU.LG2 R21, R21 ;  /* 0x0000001500157308 */ /* 0x000ea20000000c00 */
[----:B------:R-:W-:Y:S02]  /*07c0*/  FADD.FTZ R24, |R26|, -RZ ;  /* 0x800000ff1a187221 */ /* 0x000fe40000010200 */
[----:B------:R-:W-:Y:S02]  /*07d0*/  FADD.FTZ R23, |R25|, -RZ ;  /* 0x800000ff19177221 */ /* 0x000fe40000010200 */
[----:B0-----:R-:W-:-:S03]  /*07e0*/  FMUL.FTZ R18, R18, c[0x0][0x188] ;  /* 0x0000620012127a20 */ /* 0x001fc60000410000 */
[----:B------:R-:W0:Y:S01]  /*07f0*/  MUFU.LG2 R24, R24 ;  /* 0x0000001800187308 */ /* 0x000e220000000c00 */
[----:B-1----:R-:W-:-:S07]  /*0800*/  FMUL.FTZ R17, R17, c[0x0][0x188] ;  /* 0x0000620011117a20 */ /* 0x002fce0000410000 */
[----:B------:R-:W1:Y:S01]  /*0810*/  MUFU.LG2 R23, R23 ;  /* 0x0000001700177308 */ /* 0x000e620000000c00 */
[----:B--2---:R-:W-:-:S07]  /*0820*/  FMUL.FTZ R21, R21, c[0x0][0x188] ;  /* 0x0000620015157a20 */ /* 0x004fce0000410000 */
[----:B------:R-:W-:Y:S01]  /*0830*/  MUFU.EX2 R22, R22 ;  /* 0x0000001600167308 */ /* 0x000fe20000000800 */
[----:B0-----:R-:W-:-:S07]  /*0840*/  FMUL.FTZ R24, R24, c[0x0][0x188] ;  /* 0x0000620018187a20 */ /* 0x001fce0000410000 */
[----:B------:R-:W0:Y:S01]  /*0850*/  MUFU.EX2 R25, R20 ;  /* 0x0000001400197308 */ /* 0x000e220000000800 */
[----:B-1----:R-:W-:-:S07]  /*0860*/  FMUL.FTZ R23, R23, c[0x0][0x188] ;  /* 0x0000620017177a20 */ /* 0x002fce0000410000 */
[----:B------:R-:W-:Y:S08]  /*0870*/  MUFU.EX2 R19, R19 ;  /* 0x0000001300137308 */ /* 0x000ff00000000800 */
[----:B------:R-:W1:Y:S01]  /*0880*/  MUFU.EX2 R26, R21 ;  /* 0x00000015001a7308 */ /* 0x000e620000000800 */
[----:B------:R-:W-:Y:S01]  /*0890*/  IADD3 R16, R16, -0x2, RZ ;  /* 0xfffffffe10107810 */ /* 0x000fe20007ffe0ff */
[----:B0-----:R-:W-:-:S06]  /*08a0*/  FADD.FTZ R25, R22, R25 ;  /* 0x0000001916197221 */ /* 0x001fcc0000010000 */
[----:B------:R-:W0:Y:S08]  /*08b0*/  MUFU.EX2 R18, R18 ;  /* 0x0000001200127308 */ /* 0x000e300000000800 */
[----:B------:R-:W2:Y:S01]  /*08c0*/  MUFU.EX2 R27, R24 ;  /* 0x00000018001b7308 */ /* 0x000ea20000000800 */
[----:B-1----:R-:W-:-:S07]  /*08d0*/  FADD.FTZ R26, R19, R26 ;  /* 0x0000001a131a7221 */ /* 0x002fce0000010000 */
[----:B------:R-:W1:Y:S08]  /*08e0*/  MUFU.EX2 R17, R17 ;  /* 0x0000001100117308 */ /* 0x000e700000000800 */
[----:B------:R-:W3:Y:S01]  /*08f0*/  MUFU.EX2 R20, R23 ;  /* 0x0000001700147308 */ /* 0x000ee20000000800 */
[----:B------:R-:W-:Y:S01]  /*0900*/  ISETP.NE.AND P0, PT, R16, -0x1, PT ;  /* 0xffffffff1000780c */ /* 0x000fe20003f05270 */
[----:B0-----:R-:W-:Y:S01]  /*0910*/  FADD.FTZ R18, R25, R18 ;  /* 0x0000001219127221 */ /* 0x001fe20000010000 */
[----:B------:R-:W-:Y:S01]  /*0920*/  IADD3 R25, R13, 0x80, RZ ;  /* 0x000000800d197810 */ /* 0x000fe20007ffe0ff */
[----:B--2---:R-:W-:-:S02]  /*0930*/  FADD.FTZ R27, R26, R27 ;  /* 0x0000001b1a1b7221 */ /* 0x004fc40000010000 */
[----:B-1----:R-:W-:Y:S02]  /*0940*/  FADD.FTZ R17, R18, R17 ;  /* 0x0000001112117221 */ /* 0x002fe40000010000 */
[----:B------:R-:W-:-:S04]  /*0950*/  IMAD.WIDE R18, R13, R0, c[0x0][0x168] ;  /* 0x00005a000d127625 */ /* 0x000fc800078e0200 */
[----:B---3--:R-:W-:Y:S01]  /*0960*/  FADD.FTZ R27, R27, R20 ;  /* 0x000000141b1b7221 */ /* 0x008fe20000010000 */
[----:B------:R0:W-:Y:S01]  /*0970*/  RED.E.ADD.F32.FTZ.RN.STRONG.GPU [R18.64], R17 ;  /* 0x000000111200798e */ /* 0x0001e2000c10e786 */
[----:B------:R-:W-:Y:S01]  /*0980*/  IMAD.WIDE R20, R25, R0, c[0x0][0x168] ;  /* 0x00005a0019147625 */ /* 0x000fe200078e0200 */
[----:B------:R-:W-:-:S04]  /*0990*/  IADD3 R15, R15, 0x2, RZ ;  /* 0x000000020f0f7810 */ /* 0x000fc80007ffe0ff */
[----:B------:R0:W-:Y:S01]  /*09a0*/  RED.E.ADD.F32.FTZ.RN.STRONG.GPU [R20.64], R27 ;  /* 0x0000001b1400798e */ /* 0x0001e2000c10e786 */
[----:B------:R-:W-:Y:S01]  /*09b0*/  IADD3 R13, R13, 0x100, RZ ;  /* 0x000001000d0d7810 */ /* 0x000fe20007ffe0ff */
[----:B------:R-:W-:Y:S05]  /*09c0*/  @P0 BRA `(.L_x_2) ;  /* 0xfffff8d000000947 */ /* 0x000fea000383ffff */
.L_x_1:
[----:B------:R-:W-:-:S13]  /*09d0*/  ISETP.NE.AND P0, PT, RZ, UR4, PT ;  /* 0x00000004ff007c0c */ /* 0x000fda000bf05270 */
[----:B------:R-:W-:Y:S05]  /*09e0*/  @!P0 EXIT ;  /* 0x000000000000894d */ /* 0x000fea0003800000 */
[----:B0-----:R-:W-:Y:S08]  /*09f0*/  MUFU.RCP R14, R3 ;  /* 0x00000003000e7308 */ /* 0x001ff00000001000 */
[----:B------:R0:W1:Y:S02]  /*0a00*/  I2F R13, R15 ;  /* 0x0000000f000d7306 */ /* 0x0000640000201400 */
[----:B0-----:R-:W-:Y:S01]  /*0a10*/  LEA R15, R15, R2, 0x7 ;  /* 0x000000020f0f7211 */ /* 0x001fe200078e38ff */
[----:B-1----:R-:W-:-:S04]  /*0a20*/  FMUL.FTZ R13, R13, R14 ;  /* 0x0000000e0d0d7220 */ /* 0x002fc80000410000 */
[----:B------:R-:W-:-:S04]  /*0a30*/  FADD.FTZ R14, -R13, 1 ;  /* 0x3f8000000d0e7421 */ /* 0x000fc80000010100 */
[----:B------:R-:W-:-:S04]  /*0a40*/  FMUL.FTZ R14, R14, c[0x0][0x18c] ;  /* 0x000063000e0e7a20 */ /* 0x000fc80000410000 */
[----:B------:R-:W-:-:S04]  /*0a50*/  FFMA.FTZ R16, R13, c[0x0][0x190], R14 ;  /* 0x000064000d107a23 */ /* 0x000fc8000001000e */
[-C--:B-----5:R-:W-:Y:S02]  /*0a60*/  FMUL.FTZ R13, R8, R16.reuse ;  /* 0x00000010080d7220 */ /* 0x0a0fe40000410000 */
[-C--:B------:R-:W-:Y:S02]  /*0a70*/  FMUL.FTZ R14, R9, R16.reuse ;  /* 0x00000010090e7220 */ /* 0x080fe40000410000 */
[----:B------:R-:W0:Y:S01]  /*0a80*/  MUFU.RCP R17, R13 ;  /* 0x0000000d00117308 */ /* 0x000e220000001000 */
[-C--:B------:R-:W-:Y:S02]  /*0a90*/  FMUL.FTZ R9, R10, R16.reuse ;  /* 0x000000100a097220 */ /* 0x080fe40000410000 */
[----:B------:R-:W-:-:S05]  /*0aa0*/  FMUL.FTZ R8, R11, R16 ;  /* 0x000000100b087220 */ /* 0x000fca0000410000 */
[----:B------:R-:W1:Y:S08]  /*0ab0*/  MUFU.RCP R18, R14 ;  /* 0x0000000e00127308 */ /* 0x000e700000001000 */
[----:B------:R-:W2:Y:S01]  /*0ac0*/  MUFU.RCP R19, R9 ;  /* 0x0000000900137308 */ /* 0x000ea20000001000 */
[----:B0-----:R-:W-:-:S07]  /*0ad0*/  FMUL.FTZ R3, R4, R17 ;  /* 0x0000001104037220 */ /* 0x001fce0000410000 */
[----:B------:R-:W0:Y:S01]  /*0ae0*/  MUFU.RCP R10, R8 ;  /* 0x00000008000a7308 */ /* 0x000e220000001000 */
[----:B-1----:R-:W-:Y:S02]  /*0af0*/  FMUL.FTZ R11, R5, R18 ;  /* 0x00000012050b7220 */ /* 0x002fe40000410000 */
[----:B--2---:R-:W-:-:S05]  /*0b00*/  FMUL.FTZ R17, R6, R19 ;  /* 0x0000001306117220 */ /* 0x004fca0000410000 */
[----:B------:R-:W1:Y:S01]  /*0b10*/  FRND R3, R3 ;  /* 0x0000000300037307 */ /* 0x000e620000201000 */
[----:B0-----:R-:W-:-:S07]  /*0b20*/  FMUL.FTZ R18, R7, R10 ;  /* 0x0000000a07127220 */ /* 0x001fce0000410000 */
[----:B------:R-:W0:Y:S08]  /*0b30*/  FRND R11, R11 ;  /* 0x0000000b000b7307 */ /* 0x000e300000201000 */
[----:B------:R-:W2:Y:S01]  /*0b40*/  FRND R17, R17 ;  /* 0x0000001100117307 */ /* 0x000ea20000201000 */
[----:B-1----:R-:W-:-:S04]  /*0b50*/  FMNMX.FTZ R10, R3, R12, PT ;  /* 0x0000000c030a7209 */ /* 0x002fc80003810000 */
[----:B------:R-:W-:-:S03]  /*0b60*/  FMNMX.FTZ R10, R10, -c[0x0][0x180], !PT ;  /* 0x800060000a0a7a09 */ /* 0x000fc60007810000 */
[----:B------:R-:W1:Y:S01]  /*0b70*/  FRND R19, R18 ;  /* 0x0000001200137307 */ /* 0x000e620000201000 */
[----:B0-----:R-:W-:Y:S01]  /*0b80*/  FMNMX.FTZ R16, R11, R12, PT ;  /* 0x0000000c0b107209 */ /* 0x001fe20003810000 */
[----:B------:R-:W-:-:S03]  /*0b90*/  FFMA.FTZ R10, R13, R10, -R4 ;  /* 0x0000000a0d0a7223 */ /* 0x000fc60000010804 */
[----:B------:R-:W-:Y:S01]  /*0ba0*/  FMNMX.FTZ R16, R16, -c[0x0][0x180], !PT ;  /* 0x8000600010107a09 */ /* 0x000fe20007810000 */
[----:B------:R-:W-:Y:S01]  /*0bb0*/  FADD.FTZ R10, |R10|, -RZ ;  /* 0x800000ff0a0a7221 */ /* 0x000fe20000010200 */
[----:B--2---:R-:W-:-:S03]  /*0bc0*/  FMNMX.FTZ R3, R17, R12, PT ;  /* 0x0000000c11037209 */ /* 0x004fc60003810000 */
[----:B------:R-:W-:Y:S01]  /*0bd0*/  FFMA.FTZ R16, R14, R16, -R5 ;  /* 0x000000100e107223 */ /* 0x000fe20000010805 */
[----:B------:R-:W-:Y:S01]  /*0be0*/  FMNMX.FTZ R3, R3, -c[0x0][0x180], !PT ;  /* 0x8000600003037a09 */ /* 0x000fe20007810000 */
[----:B------:R-:W0:Y:S02]  /*0bf0*/  MUFU.LG2 R10, R10 ;  /* 0x0000000a000a7308 */ /* 0x000e240000000c00 */
[----:B------:R-:W-:Y:S01]  /*0c00*/  FADD.FTZ R16, |R16|, -RZ ;  /* 0x800000ff10107221 */ /* 0x000fe20000010200 */
[----:B-1----:R-:W-:Y:S01]  /*0c10*/  FMNMX.FTZ R19, R19, R12, PT ;  /* 0x0000000c13137209 */ /* 0x002fe20003810000 */
[----:B------:R-:W-:-:S03]  /*0c20*/  FFMA.FTZ R3, R9, R3, -R6 ;  /* 0x0000000309037223 */ /* 0x000fc60000010806 */
[----:B------:R-:W-:Y:S01]  /*0c30*/  FMNMX.FTZ R19, R19, -c[0x0][0x180], !PT ;  /* 0x8000600013137a09 */ /* 0x000fe20007810000 */
[----:B------:R-:W-:Y:S01]  /*0c40*/  FADD.FTZ R5, |R3|, -RZ ;  /* 0x800000ff03057221 */ /* 0x000fe20000010200 */
[----:B------:R-:W1:Y:S03]  /*0c50*/  MUFU.LG2 R16, R16 ;  /* 0x0000001000107308 */ /* 0x000e660000000c00 */
[----:B------:R-:W-:-:S04]  /*0c60*/  FFMA.FTZ R19, R8, R19, -R7 ;  /* 0x0000001308137223 */ /* 0x000fc80000010807 */
[----:B------:R-:W-:Y:S01]  /*0c70*/  FADD.FTZ R19, |R19|, -RZ ;  /* 0x800000ff13137221 */ /* 0x000fe20000010200 */
[----:B------:R-:W2:Y:S01]  /*0c80*/  MUFU.LG2 R5, R5 ;  /* 0x0000000500057308 */ /* 0x000ea20000000c00 */
[----:B0-----:R-:W-:-:S07]  /*0c90*/  FMUL.FTZ R10, R10, c[0x0][0x188] ;  /* 0x000062000a0a7a20 */ /* 0x001fce0000410000 */
[----:B------:R-:W0:Y:S01]  /*0ca0*/  MUFU.LG2 R19, R19 ;  /* 0x0000001300137308 */ /* 0x000e220000000c00 */
[----:B-1----:R-:W-:Y:S02]  /*0cb0*/  FMUL.FTZ R4, R16, c[0x0][0x188] ;  /* 0x0000620010047a20 */ /* 0x002fe40000410000 */
[----:B--2---:R-:W-:-:S05]  /*0cc0*/  FMUL.FTZ R6, R5, c[0x0][0x188] ;  /* 0x0000620005067a20 */ /* 0x004fca0000410000 */
[----:B------:R-:W-:Y:S01]  /*0cd0*/  MUFU.EX2 R10, R10 ;  /* 0x0000000a000a7308 */ /* 0x000fe20000000800 */
[----:B0-----:R-:W-:-:S07]  /*0ce0*/  FMUL.FTZ R7, R19, c[0x0][0x188] ;  /* 0x0000620013077a20 */ /* 0x001fce0000410000 */
[----:B------:R-:W0:Y:S08]  /*0cf0*/  MUFU.EX2 R3, R4 ;  /* 0x0000000400037308 */ /* 0x000e300000000800 */
[----:B------:R-:W1:Y:S08]  /*0d00*/  MUFU.EX2 R6, R6 ;  /* 0x0000000600067308 */ /* 0x000e700000000800 */
[----:B------:R-:W2:Y:S01]  /*0d10*/  MUFU.EX2 R8, R7 ;  /* 0x0000000700087308 */ /* 0x000ea20000000800 */
[----:B0-----:R-:W-:-:S04]  /*0d20*/  FADD.FTZ R3, R10, R3 ;  /* 0x000000030a037221 */ /* 0x001fc80000010000 */
[----:B-1----:R-:W-:Y:S02]  /*0d30*/  FADD.FTZ R5, R3, R6 ;  /* 0x0000000603057221 */ /* 0x002fe40000010000 */
[----:B------:R-:W-:-:S04]  /*0d40*/  IMAD.WIDE R2, R15, R0, c[0x0][0x168] ;  /* 0x00005a000f027625 */ /* 0x000fc800078e0200 */
[----:B--2---:R-:W-:-:S05]  /*0d50*/  FADD.FTZ R5, R5, R8 ;  /* 0x0000000805057221 */ /* 0x004fca0000010000 */
[----:B------:R-:W-:Y:S01]  /*0d60*/  RED.E.ADD.F32.FTZ.RN.STRONG.GPU [R2.64], R5 ;  /* 0x000000050200798e */ /* 0x000fe2000c10e786 */
[----:B------:R-:W-:Y:S05]  /*0d70*/  EXIT ;  /* 0x000000000000794d */ /* 0x000fea0003800000 */
.L_x_3:
        /* <DEDUP_REMOVED lines=16> */
.L_x_9:


//--------------------- .text._Z23adjust_error_row_kernelPKfPfS0_S0_iii --------------------------
	.section	.text._Z23adjust_error_row_kernelPKfPfS0_S0_iii,"ax",@progbits
	.sectioninfo	@"SHI_REGISTERS=14"
	.align	128
        .global         _Z23adjust_error_row_kernelPKfPfS0_S0_iii
        .type           _Z23adjust_error_row_kernelPKfPfS0_S0_iii,@function
        .size           _Z23adjust_error_row_kernelPKfPfS0_S0_iii,(.L_x_10 - _Z23adjust_error_row_kernelPKfPfS0_S0_iii)
        .other          _Z23adjust_error_row_kernelPKfPfS0_S0_iii,@"STO_CUDA_ENTRY STV_DEFAULT"
_Z23adjust_error_row_kernelPKfPfS0_S0_iii:
.text._Z23adjust_error_row_kernelPKfPfS0_S0_iii:
[----:B------:R-:W-:Y:S02]  /*0000*/  MOV R1, c[0x0][0x28] ;  /* 0x00000a0000017a02 */ /* 0x000fe40000000f00 */
[----:B------:R-:W0:Y:S04]  /*0010*/  S2R R0, SR_CTAID.X ;  /* 0x0000000000007919 */ /* 0x000e280000002500 */
[----:B------:R-:W0:Y:S02]  /*0020*/  S2R R3, SR_TID.X ;  /* 0x0000000000037919 */ /* 0x000e240000002100 */
[----:B0-----:R-:W-:-:S05]  /*0030*/  IMAD R0, R0, c[0x0][0x0], R3 ;  /* 0x0000000000007a24 */ /* 0x001fca00078e0203 */
[----:B------:R-:W-:-:S13]  /*0040*/  ISETP.GE.AND P0, PT, R0, c[0x0][0x184], PT ;  /* 0x0000610000007a0c */ /* 0x000fda0003f06270 */
[----:B------:R-:W-:Y:S05]  /*0050*/  @P0 EXIT ;  /* 0x000000000000094d */ /* 0x000fea0003800000 */
[----:B------:R-:W-:Y:S01]  /*0060*/  HFMA2.MMA R9, -RZ, RZ, 0, 2.384185791015625e-07 ;  /* 0x00000004ff097435 */ /* 0x000fe200000001ff */
[----:B------:R-:W-:Y:S01]  /*0070*/  MOV R5, c[0x0][0x180] ;  /* 0x0000600000057a02 */ /* 0x000fe20000000f00 */
[----:B------:R-:W-:-:S04]  /*0080*/  ULDC.64 UR4, c[0x0][0x118] ;  /* 0x0000460000047ab9 */ /* 0x000fc80000000a00 */
[----:B------:R-:W-:-:S04]  /*0090*/  IMAD R2, R5, c[0x0][0x188], R5 ;  /* 0x0000620005027a24 */ /* 0x000fc800078e0205 */
[----:B------:R-:W-:-:S04]  /*00a0*/  IMAD.WIDE R2, R2, R9, c[0x0][0x160] ;  /* 0x0000580002027625 */ /* 0x000fc800078e0209 */
[----:B------:R-:W-:Y:S02]  /*00b0*/  IMAD R0, R5, c[0x0][0x184], R0 ;  /* 0x0000610005007a24 */ /* 0x000fe400078e0200 */
[----:B------:R-:W2:Y:S02]  /*00c0*/  LDG.E.CONSTANT R2, [R2.64] ;  /* 0x0000000402027981 */ /* 0x000ea4000c1e9900 */
[----:B------:R-:W-:-:S04]  /*00d0*/  IMAD.WIDE R6, R0, R9, c[0x0][0x178] ;  /* 0x00005e0000067625 */ /* 0x000fc800078e0209 */
[CC--:B------:R-:W-:Y:S02]  /*00e0*/  IMAD.WIDE R4, R0.reuse, R9.reuse, c[0x0][0x170] ;  /* 0x00005c0000047625 */ /* 0x0c0fe400078e0209 */
[----:B------:R-:W3:Y:S04]  /*00f0*/  LDG.E.CONSTANT R6, [R6.64] ;  /* 0x0000000406067981 */ /* 0x000ee8000c1e9900 */
[----:B------:R-:W3:Y:S01]  /*0100*/  LDG.E.CONSTANT R5, [R4.64] ;  /* 0x0000000404057981 */ /* 0x000ee2000c1e9900 */
[----:B------:R-:W-:Y:S01]  /*0110*/  IMAD.WIDE R8, R0, R9, c[0x0][0x168] ;  /* 0x00005a0000087625 */ /* 0x000fe200078e0209 */
[----:B--2---:R-:W0:Y:S03]  /*0120*/  MUFU.RCP R11, R2 ;  /* 0x00000002000b7308 */ /* 0x004e260000001000 */
[----:B---3--:R-:W-:-:S04]  /*0130*/  FADD.FTZ R10, -R6, R5 ;  /* 0x00000005060a7221 */ /* 0x008fc80000010100 */
[----:B0-----:R-:W-:-:S05]  /*0140*/  FMUL.FTZ R11, R10, R11 ;  /* 0x0000000b0a0b7220 */ /* 0x001fca0000410000 */
[----:B------:R-:W-:Y:S01]  /*0150*/  STG.E [R8.64], R11 ;  /* 0x0000000b08007986 */ /* 0x000fe2000c101904 */
[----:B------:R-:W-:Y:S05]  /*0160*/  EXIT ;  /* 0x000000000000794d */ /* 0x000fea0003800000 */
.L_x_4:
        /* <DEDUP_REMOVED lines=9> */
.L_x_10:


//--------------------- .text._Z15quantize_kernelPKfPfS0_Ptiiff --------------------------
	.section	.text._Z15quantize_kernelPKfPfS0_Ptiiff,"ax",@progbits
	.sectioninfo	@"SHI_REGISTERS=14"
	.align	128
        .global         _Z15quantize_kernelPKfPfS0_Ptiiff
        .type           _Z15quantize_kernelPKfPfS0_Ptiiff,@function
        .size           _Z15quantize_kernelPKfPfS0_Ptiiff,(.L_x_11 - _Z15quantize_kernelPKfPfS0_Ptiiff)
        .other          _Z15quantize_kernelPKfPfS0_Ptiiff,@"STO_CUDA_ENTRY STV_DEFAULT"
_Z15quantize_kernelPKfPfS0_Ptiiff:
.text._Z15quantize_kernelPKfPfS0_Ptiiff:
[----:B------:R-:W-:Y:S02]  /*0000*/  IMAD.MOV.U32 R1, RZ, RZ, c[0x0][0x28] ;  /* 0x00000a00ff017624 */ /* 0x000fe400078e00ff */
[----:B------:R-:W0:Y:S04]  /*0010*/  S2R R2, SR_CTAID.X ;  /* 0x0000000000027919 */ /* 0x000e280000002500 */
[----:B------:R-:W0:Y:S04]  /*0020*/  S2R R3, SR_TID.X ;  /* 0x0000000000037919 */ /* 0x000e280000002100 */
[----:B------:R-:W1:Y:S04]  /*0030*/  S2R R7, SR_CTAID.Y ;  /* 0x0000000000077919 */ /* 0x000e680000002600 */
[----:B------:R-:W1:Y:S01]  /*0040*/  S2R R0, SR_TID.Y ;  /* 0x0000000000007919 */ /* 0x000e620000002200 */
[----:B0-----:R-:W-:-:S05]  /*0050*/  IMAD R2, R2, c[0x0][0x0], R3 ;  /* 0x0000000002027a24 */ /* 0x001fca00078e0203 */
[----:B------:R-:W-:Y:S01]  /*0060*/  ISETP.GE.AND P0, PT, R2, c[0x0][0x184], PT ;  /* 0x0000610002007a0c */ /* 0x000fe20003f06270 */
[----:B-1----:R-:W-:-:S05]  /*0070*/  IMAD R7, R7, c[0x0][0x4], R0 ;  /* 0x0000010007077a24 */ /* 0x002fca00078e0200 */
[----:B------:R-:W-:-:S13]  /*0080*/  ISETP.GE.OR P0, PT, R7, c[0x0][0x180], P0 ;  /* 0x0000600007007a0c */ /* 0x000fda0000706670 */
[----:B------:R-:W-:Y:S05]  /*0090*/  @P0 EXIT ;  /* 0x000000000000094d */ /* 0x000fea0003800000 */
[----:B------:R-:W-:Y:S01]  /*00a0*/  IMAD.MOV.U32 R5, RZ, RZ, 0x4 ;  /* 0x00000004ff057424 */ /* 0x000fe200078e00ff */
[----:B------:R-:W-:Y:S01]  /*00b0*/  SHF.R.S32.HI R3, RZ, 0x1f, R2 ;  /* 0x0000001fff037819 */ /* 0x000fe20000011402 */
[----:B------:R-:W-:Y:S02]  /*00c0*/  ULDC.64 UR4, c[0x0][0x118] ;  /* 0x0000460000047ab9 */ /* 0x000fe40000000a00 */
[----:B------:R-:W-:-:S04]  /*00d0*/  IMAD.WIDE R4, R2, R5, c[0x0][0x170] ;  /* 0x00005c0002047625 */ /* 0x000fc800078e0205 */
[----:B------:R-:W-:Y:S02]  /*00e0*/  IMAD.WIDE R2, R7, c[0x0][0x184], R2 ;  /* 0x0000610007027a25 */ /* 0x000fe400078e0202 */
[----:B------:R-:W2:Y:S02]  /*00f0*/  LDG.E.CONSTANT R4, [R4.64] ;  /* 0x0000000404047981 */ /* 0x000ea4000c1e9900 */
[C---:B------:R-:W-:Y:S01]  /*0100*/  IMAD.SHL.U32 R10, R2.reuse, 0x4, RZ ;  /* 0x00000004020a7824 */ /* 0x040fe200078e00ff */
[----:B------:R-:W-:-:S04]  /*0110*/  SHF.L.U64.HI R11, R2, 0x2, R3 ;  /* 0x00000002020b7819 */ /* 0x000fc80000010203 */
[----:B------:R-:W-:-:S04]  /*0120*/  IADD3 R6, P0, R10, c[0x0][0x160], RZ ;  /* 0x000058000a067a10 */ /* 0x000fc80007f1e0ff */
[----:B------:R-:W-:-:S05]  /*0130*/  IADD3.X R7, R11, c[0x0][0x164], RZ, P0, !PT ;  /* 0x000059000b077a10 */ /* 0x000fca00007fe4ff */
[----:B------:R0:W3:Y:S01]  /*0140*/  LDG.E.CONSTANT R6, [R6.64] ;  /* 0x0000000406067981 */ /* 0x0000e2000c1e9900 */
[----:B------:R-:W-:-:S04]  /*0150*/  ISETP.NE.U32.AND P0, PT, RZ, c[0x0][0x178], PT ;  /* 0x00005e00ff007a0c */ /* 0x000fc80003f05070 */
[----:B------:R-:W-:Y:S02]  /*0160*/  ISETP.NE.AND.EX P0, PT, RZ, c[0x0][0x17c], PT, P0 ;  /* 0x00005f00ff007a0c */ /* 0x000fe40003f05300 */
[----:B0-----:R-:W-:Y:S01]  /*0170*/  F2FP.PACK_AB R7, RZ, c[0x0][0x188] ;  /* 0x00006200ff077a3e */ /* 0x001fe200000000ff */
[----:B--2---:R-:W3:Y:S02]  /*0180*/  MUFU.RCP R9, R4 ;  /* 0x0000000400097308 */ /* 0x004ee40000001000 */
[----:B---3--:R-:W-:Y:S01]  /*0190*/  FMUL.FTZ R0, R6, R9 ;  /* 0x0000000906007220 */ /* 0x008fe20000410000 */
[----:B------:R-:W-:-:S05]  /*01a0*/  IADD3 R6, P2, R10, c[0x0][0x168], RZ ;  /* 0x00005a000a067a10 */ /* 0x000fca0007f5e0ff */
[----:B------:R-:W0:Y:S02]  /*01b0*/  FRND R0, R0 ;  /* 0x0000000000007307 */ /* 0x000e240000201000 */
[----:B0-----:R-:W-:-:S05]  /*01c0*/  FADD.FTZ R8, R0, c[0x0][0x188] ;  /* 0x0000620000087621 */ /* 0x001fca0000010000 */
[----:B------:R-:W-:-:S04]  /*01d0*/  FMNMX.FTZ R8, R8, c[0x0][0x18c], PT ;  /* 0x0000630008087a09 */ /* 0x000fc80003810000 */
[----:B------:R-:W-:-:S04]  /*01e0*/  FMNMX.FTZ R9, RZ, R8, !PT ;  /* 0x00000008ff097209 */ /* 0x000fc80007810000 */
[----:B------:R-:W-:Y:S02]  /*01f0*/  F2FP.PACK_AB R5, R9, R4 ;  /* 0x000000040905723e */ /* 0x000fe400000000ff */
[----:B------:R-:W0:Y:S01]  /*0200*/  @P0 F2I.FTZ.U32.TRUNC.NTZ R9, R9 ;  /* 0x0000000900090305 */ /* 0x000e22000021f000 */
[----:B------:R-:W-:Y:S02]  /*0210*/  @P0 LEA R4, P1, R2, c[0x0][0x178], 0x1 ;  /* 0x00005e0002040a11 */ /* 0x000fe400078208ff */
[----:B------:R-:W-:-:S04]  /*0220*/  HADD2 R7, R5.H1_H1, -R7.H0_H0 ;  /* 0xa000000705077230 */ /* 0x000fc80000000c00 */
[----:B------:R-:W-:Y:S01]  /*0230*/  HMUL2 R0, R7.H0_H0, R5.H0_H0 ;  /* 0x2000000507007232 */ /* 0x000fe20000000800 */
[----:B------:R-:W-:Y:S02]  /*0240*/  @P0 LEA.HI.X R5, R2, c[0x0][0x17c], R3, 0x1, P1 ;  /* 0x00005f0002050a11 */ /* 0x000fe400008f0c03 */
[----:B------:R-:W-:Y:S02]  /*0250*/  IADD3.X R7, R11, c[0x0][0x16c], RZ, P2, !PT ;  /* 0x00005b000b077a10 */ /* 0x000fe400017fe4ff */
[----:B------:R-:W-:Y:S01]  /*0260*/  HADD2.F32 R3, -RZ, R0.H0_H0 ;  /* 0x20000000ff037230 */ /* 0x000fe20000004100 */
[----:B0-----:R-:W-:Y:S04]  /*0270*/  @P0 STG.E.U16 [R4.64], R9 ;  /* 0x0000000904000986 */ /* 0x001fe8000c101504 */
[----:B------:R-:W-:Y:S01]  /*0280*/  STG.E [R6.64], R3 ;  /* 0x0000000306007986 */ /* 0x000fe2000c101904 */
[----:B------:R-:W-:Y:S05]  /*0290*/  EXIT ;  /* 0x000000000000794d */ /* 0x000fea0003800000 */
.L_x_5:
        /* <DEDUP_REMOVED lines=14> */
.L_x_11:


//--------------------- .text._Z28fused_quantize_adjust_kernelPKfPfS0_PtS0_S1_iiiff --------------------------
	.section	.text._Z28fused_quantize_adjust_kernelPKfPfS0_PtS0_S1_iiiff,"ax",@progbits
	.sectioninfo	@"SHI_REGISTERS=18"
	.align	128
        .global         _Z28fused_quantize_adjust_kernelPKfPfS0_PtS0_S1_iiiff
        .type           _Z28fused_quantize_adjust_kernelPKfPfS0_PtS0_S1_iiiff,@function
        .size           _Z28fused_quantize_adjust_kernelPKfPfS0_PtS0_S1_iiiff,(.L_x_12 - _Z28fused_quantize_adjust_kernelPKfPfS0_PtS0_S1_iiiff)
        .other          _Z28fused_quantize_adjust_kernelPKfPfS0_PtS0_S1_iiiff,@"STO_CUDA_ENTRY STV_DEFAULT"
_Z28fused_quantize_adjust_kernelPKfPfS0_PtS0_S1_iiiff:
.text._Z28fused_quantize_adjust_kernelPKfPfS0_PtS0_S1_iiiff:
[----:B------:R-:W-:Y:S02]  /*0000*/  IMAD.MOV.U32 R1, RZ, RZ, c[0x0][0x28] ;  /* 0x00000a00ff017624 */ /* 0x000fe400078e00ff */
[----:B------:R-:W0:Y:S04]  /*0010*/  S2R R2, SR_CTAID.X ;  /* 0x0000000000027919 */ /* 0x000e280000002500 */
[----:B------:R-:W0:Y:S02]  /*0020*/  S2R R3, SR_TID.X ;  /* 0x0000000000037919 */ /* 0x000e240000002100 */
[----:B0-----:R-:W-:-:S05]  /*0030*/  IMAD R2, R2, c[0x0][0x0], R3 ;  /* 0x0000000002027a24 */ /* 0x001fca00078e0203 */
[----:B------:R-:W-:-:S13]  /*0040*/  ISETP.GE.AND P0, PT, R2, c[0x0][0x198], PT ;  /* 0x0000660002007a0c */ /* 0x000fda0003f06270 */
[----:B------:R-:W-:Y:S05]  /*0050*/  @P0 EXIT ;  /* 0x000000000000094d */ /* 0x000fea0003800000 */
[----:B------:R-:W-:Y:S01]  /*0060*/  IMAD.MOV.U32 R7, RZ, RZ, 0x4 ;  /* 0x00000004ff077424 */ /* 0x000fe200078e00ff */
[----:B------:R-:W-:Y:S01]  /*0070*/  SHF.R.S32.HI R3, RZ, 0x1f, R2 ;  /* 0x0000001fff037819 */ /* 0x000fe20000011402 */
[----:B------:R-:W-:Y:S01]  /*0080*/  IMAD.MOV.U32 R11, RZ, RZ, c[0x0][0x190] ;  /* 0x00006400ff0b7624 */ /* 0x000fe200078e00ff */
[----:B------:R-:W-:Y:S01]  /*0090*/  ULDC.64 UR4, c[0x0][0x118] ;  /* 0x0000460000047ab9 */ /* 0x000fe20000000a00 */
[----:B------:R-:W-:-:S04]  /*00a0*/  IMAD.WIDE R6, R2, R7, c[0x0][0x170] ;  /* 0x00005c0002067625 */ /* 0x000fc800078e0207 */
[----:B------:R-:W-:Y:S01]  /*00b0*/  IMAD.WIDE R2, R11, c[0x0][0x198], R2 ;  /* 0x000066000b027a25 */ /* 0x000fe200078e0202 */
[----:B------:R0:W2:Y:S03]  /*00c0*/  LDG.E.CONSTANT R12, [R6.64] ;  /* 0x00000004060c7981 */ /* 0x0000a6000c1e9900 */
[C---:B------:R-:W-:Y:S01]  /*00d0*/  IMAD.SHL.U32 R5, R2.reuse, 0x4, RZ ;  /* 0x0000000402057824 */ /* 0x040fe200078e00ff */
[----:B------:R-:W-:-:S04]  /*00e0*/  SHF.L.U64.HI R0, R2, 0x2, R3 ;  /* 0x0000000202007819 */ /* 0x000fc80000010203 */
[----:B------:R-:W-:-:S04]  /*00f0*/  IADD3 R8, P0, R5, c[0x0][0x160], RZ ;  /* 0x0000580005087a10 */ /* 0x000fc80007f1e0ff */
[----:B------:R-:W-:-:S05]  /*0100*/  IADD3.X R9, R0, c[0x0][0x164], RZ, P0, !PT ;  /* 0x0000590000097a10 */ /* 0x000fca00007fe4ff */
[----:B------:R1:W3:Y:S01]  /*0110*/  LDG.E.CONSTANT R4, [R8.64] ;  /* 0x0000000408047981 */ /* 0x0002e2000c1e9900 */
[----:B------:R-:W-:Y:S01]  /*0120*/  IMAD.MOV.U32 R15, RZ, RZ, c[0x0][0x194] ;  /* 0x00006500ff0f7624 */ /* 0x000fe200078e00ff */
[----:B------:R-:W-:-:S04]  /*0130*/  SHF.R.S32.HI R11, RZ, 0x1f, R11 ;  /* 0x0000001fff0b7819 */ /* 0x000fc8000001140b */
[----:B------:R-:W-:-:S05]  /*0140*/  SHF.R.S32.HI R10, RZ, 0x1f, R15 ;  /* 0x0000001fff0a7819 */ /* 0x000fca000001140f */
[----:B------:R-:W-:Y:S02]  /*0150*/  IMAD R13, R10, c[0x0][0x190], RZ ;  /* 0x000064000a0d7a24 */ /* 0x000fe400078e02ff */
[----:B------:R-:W-:Y:S02]  /*0160*/  IMAD.MOV.U32 R10, RZ, RZ, c[0x0][0x190] ;  /* 0x00006400ff0a7624 */ /* 0x000fe400078e00ff */
[----:B------:R-:W-:Y:S02]  /*0170*/  IMAD R13, R11, c[0x0][0x194], R13 ;  /* 0x000065000b0d7a24 */ /* 0x000fe400078e020d */
[----:B0-----:R-:W-:-:S04]  /*0180*/  IMAD.WIDE.U32 R6, R15, c[0x0][0x190], R10 ;  /* 0x000064000f067a25 */ /* 0x001fc800078e000a */
[----:B------:R-:W-:Y:S01]  /*0190*/  IMAD.IADD R7, R7, 0x1, R13 ;  /* 0x0000000107077824 */ /* 0x000fe200078e020d */
[----:B------:R-:W-:-:S04]  /*01a0*/  LEA R10, P0, R6, c[0x0][0x180], 0x2 ;  /* 0x00006000060a7a11 */ /* 0x000fc800078010ff */
[----:B------:R-:W-:-:S05]  /*01b0*/  LEA.HI.X R11, R6, c[0x0][0x184], R7, 0x2, P0 ;  /* 0x00006100060b7a11 */ /* 0x000fca00000f1407 */
[----:B------:R-:W4:Y:S01]  /*01c0*/  LDG.E.CONSTANT R10, [R10.64] ;  /* 0x000000040a0a7981 */ /* 0x000f22000c1e9900 */
[----:B------:R-:W-:Y:S02]  /*01d0*/  ISETP.NE.U32.AND P0, PT, RZ, c[0x0][0x178], PT ;  /* 0x00005e00ff007a0c */ /* 0x000fe40003f05070 */
[----:B-1----:R-:W-:Y:S02]  /*01e0*/  F2FP.PACK_AB R8, RZ, c[0x0][0x19c] ;  /* 0x00006700ff087a3e */ /* 0x002fe400000000ff */
[----:B------:R-:W-:Y:S01]  /*01f0*/  ISETP.NE.AND.EX P0, PT, RZ, c[0x0][0x17c], PT, P0 ;  /* 0x00005f00ff007a0c */ /* 0x000fe20003f05300 */
[----:B--2---:R-:W3:Y:S02]  /*0200*/  MUFU.RCP R7, R12 ;  /* 0x0000000c00077308 */ /* 0x004ee40000001000 */
[----:B---3--:R-:W-:-:S06]  /*0210*/  FMUL.FTZ R6, R4, R7 ;  /* 0x0000000704067220 */ /* 0x008fcc0000410000 */
[----:B------:R-:W0:Y:S02]  /*0220*/  FRND R6, R6 ;  /* 0x0000000600067307 */ /* 0x000e240000201000 */
[----:B0-----:R-:W-:Y:S02]  /*0230*/  FADD.FTZ R7, R6, c[0x0][0x19c] ;  /* 0x0000670006077621 */ /* 0x001fe40000010000 */
[----:B------:R-:W-:-:S03]  /*0240*/  @P0 LEA R6, P1, R2, c[0x0][0x178], 0x1 ;  /* 0x00005e0002060a11 */ /* 0x000fc600078208ff */
[----:B------:R-:W-:-:S04]  /*0250*/  FMNMX.FTZ R7, R7, c[0x0][0x1a0], PT ;  /* 0x0000680007077a09 */ /* 0x000fc80003810000 */
[----:B------:R-:W-:Y:S01]  /*0260*/  FMNMX.FTZ R13, RZ, R7, !PT ;  /* 0x00000007ff0d7209 */ /* 0x000fe20007810000 */
[----:B----4-:R-:W0:Y:S03]  /*0270*/  MUFU.RCP R15, R10 ;  /* 0x0000000a000f7308 */ /* 0x010e260000001000 */
[----:B------:R-:W-:-:S05]  /*0280*/  F2FP.PACK_AB R7, R13, R12 ;  /* 0x0000000c0d07723e */ /* 0x000fca00000000ff */
[----:B------:R-:W-:Y:S01]  /*0290*/  HADD2 R8, R7.H1_H1, -R8.H0_H0 ;  /* 0xa000000807087230 */ /* 0x000fe20000000c00 */
[----:B------:R-:W1:Y:S03]  /*02a0*/  @P0 F2I.FTZ.U32.TRUNC.NTZ R13, R13 ;  /* 0x0000000d000d0305 */ /* 0x000e66000021f000 */
[----:B------:R-:W-:Y:S01]  /*02b0*/  HMUL2 R7, R8.H0_H0, R7.H0_H0 ;  /* 0x2000000708077232 */ /* 0x000fe20000000800 */
[----:B------:R-:W-:-:S04]  /*02c0*/  IADD3 R8, P2, R5, c[0x0][0x188], RZ ;  /* 0x0000620005087a10 */ /* 0x000fc80007f5e0ff */
[----:B------:R-:W-:Y:S01]  /*02d0*/  HADD2.F32 R11, -RZ, R7.H0_H0 ;  /* 0x20000007ff0b7230 */ /* 0x000fe20000004100 */
[----:B------:R-:W-:Y:S02]  /*02e0*/  @P0 LEA.HI.X R7, R2, c[0x0][0x17c], R3, 0x1, P1 ;  /* 0x00005f0002070a11 */ /* 0x000fe400008f0c03 */
[----:B------:R-:W-:Y:S02]  /*02f0*/  IADD3 R2, P1, R5, c[0x0][0x168], RZ ;  /* 0x00005a0005027a10 */ /* 0x000fe40007f3e0ff */
[----:B------:R-:W-:Y:S01]  /*0300*/  FADD.FTZ R4, R4, -R11 ;  /* 0x8000000b04047221 */ /* 0x000fe20000010000 */
[C---:B------:R-:W-:Y:S02]  /*0310*/  IADD3.X R9, R0.reuse, c[0x0][0x18c], RZ, P2, !PT ;  /* 0x0000630000097a10 */ /* 0x040fe400017fe4ff */
[----:B------:R-:W-:Y:S01]  /*0320*/  IADD3.X R3, R0, c[0x0][0x16c], RZ, P1, !PT ;  /* 0x00005b0000037a10 */ /* 0x000fe20000ffe4ff */
[----:B0-----:R-:W-:Y:S01]  /*0330*/  FMUL.FTZ R5, R4, R15 ;  /* 0x0000000f04057220 */ /* 0x001fe20000410000 */
[----:B-1----:R-:W-:Y:S04]  /*0340*/  @P0 STG.E.U16 [R6.64], R13 ;  /* 0x0000000d06000986 */ /* 0x002fe8000c101504 */
[----:B------:R-:W-:Y:S04]  /*0350*/  STG.E [R2.64], R11 ;  /* 0x0000000b02007986 */ /* 0x000fe8000c101904 */
[----:B------:R-:W-:Y:S01]  /*0360*/  STG.E [R8.64], R5 ;  /* 0x0000000508007986 */ /* 0x000fe2000c101904 */
[----:B------:R-:W-:Y:S05]  /*0370*/  EXIT ;  /* 0x000000000000794d */ /* 0x000fea0003800000 */
.L_x_6:
        /* <DEDUP_REMOVED lines=16> */
.L_x_12:


//--------------------- .text._Z19quantize_rtn_kernelPfPKfPtiiiff --------------------------
	.section	.text._Z19quantize_rtn_kernelPfPKfPtiiiff,"ax",@progbits
	.sectioninfo	@"SHI_REGISTERS=12"
	.align	128
        .global         _Z19quantize_rtn_kernelPfPKfPtiiiff
        .type           _Z19quantize_rtn_kernelPfPKfPtiiiff,@function
        .size           _Z19quantize_rtn_kernelPfPKfPtiiiff,(.L_x_13 - _Z19quantize_rtn_kernelPfPKfPtiiiff)
        .other          _Z19quantize_rtn_kernelPfPKfPtiiiff,@"STO_CUDA_ENTRY STV_DEFAULT"
_Z19quantize_rtn_kernelPfPKfPtiiiff:
.text._Z19quantize_rtn_kernelPfPKfPtiiiff:
        /* <DEDUP_REMOVED lines=11> */
[----:B------:R-:W-:Y:S02]  /*00b0*/  IMAD.WIDE R4, R3, c[0x0][0x178], R4 ;  /* 0x00005e0003047a25 */ /* 0x000fe400078e0204 */
[----:B------:R-:W2:Y:S03]  /*00c0*/  LDG.E.CONSTANT R6, [R6.64] ;  /* 0x0000000406067981 */ /* 0x000ea6000c1e9900 */
[----:B------:R-:W-:-:S04]  /*00d0*/  LEA R2, P0, R4, c[0x0][0x160], 0x2 ;  /* 0x0000580004027a11 */ /* 0x000fc800078010ff */
[----:B------:R-:W-:-:S05]  /*00e0*/  LEA.HI.X R3, R4, c[0x0][0x164], R5, 0x2, P0 ;  /* 0x0000590004037a11 */ /* 0x000fca00000f1405 */
[----:B------:R-:W3:Y:S01]  /*00f0*/  LDG.E R0, [R2.64] ;  /* 0x0000000402007981 */ /* 0x000ee2000c1e1900 */
[----:B------:R-:W-:-:S04]  /*0100*/  ISETP.NE.U32.AND P0, PT, RZ, c[0x0][0x170], PT ;  /* 0x00005c00ff007a0c */ /* 0x000fc80003f05070 */
[----:B------:R-:W-:Y:S01]  /*0110*/  ISETP.NE.AND.EX P0, PT, RZ, c[0x0][0x174], PT, P0 ;  /* 0x00005d00ff007a0c */ /* 0x000fe20003f05300 */
[----:B--2---:R-:W3:Y:S02]  /*0120*/  MUFU.RCP R9, R6 ;  /* 0x0000000600097308 */ /* 0x004ee40000001000 */
[----:B---3--:R-:W-:-:S06]  /*0130*/  FMUL.FTZ R0, R0, R9 ;  /* 0x0000000900007220 */ /* 0x008fcc0000410000 */
[----:B------:R-:W0:Y:S02]  /*0140*/  FRND R0, R0 ;  /* 0x0000000000007307 */ /* 0x000e240000201000 */
[----:B0-----:R-:W-:-:S05]  /*0150*/  FADD.FTZ R8, R0, c[0x0][0x184] ;  /* 0x0000610000087621 */ /* 0x001fca0000010000 */
[----:B------:R-:W-:-:S04]  /*0160*/  FMNMX.FTZ R8, R8, c[0x0][0x188], PT ;  /* 0x0000620008087a09 */ /* 0x000fc80003810000 */
[----:B------:R-:W-:Y:S02]  /*0170*/  FMNMX.FTZ R9, RZ, R8, !PT ;  /* 0x00000008ff097209 */ /* 0x000fe40007810000 */
[----:B------:R-:W-:Y:S02]  /*0180*/  F2FP.PACK_AB R8, RZ, c[0x0][0x184] ;  /* 0x00006100ff087a3e */ /* 0x000fe400000000ff */
[----:B------:R-:W-:Y:S02]  /*0190*/  F2FP.PACK_AB R7, R9, R6 ;  /* 0x000000060907723e */ /* 0x000fe400000000ff */
[----:B------:R-:W0:Y:S01]  /*01a0*/  @P0 F2I.FTZ.U32.TRUNC.NTZ R9, R9 ;  /* 0x0000000900090305 */ /* 0x000e22000021f000 */
[----:B------:R-:W-:Y:S02]  /*01b0*/  @P0 LEA R6, P1, R4, c[0x0][0x170], 0x1 ;  /* 0x00005c0004060a11 */ /* 0x000fe400078208ff */
[----:B------:R-:W-:-:S04]  /*01c0*/  HADD2 R8, R7.H1_H1, -R8.H0_H0 ;  /* 0xa000000807087230 */ /* 0x000fc80000000c00 */
[----:B------:R-:W-:Y:S01]  /*01d0*/  HMUL2 R8, R8.H0_H0, R7.H0_H0 ;  /* 0x2000000708087232 */ /* 0x000fe20000000800 */
[----:B------:R-:W-:-:S04]  /*01e0*/  @P0 LEA.HI.X R7, R4, c[0x0][0x174], R5, 0x1, P1 ;  /* 0x00005d0004070a11 */ /* 0x000fc800008f0c05 */
[----:B------:R-:W-:Y:S01]  /*01f0*/  HADD2.F32 R5, -RZ, R8.H0_H0 ;  /* 0x20000008ff057230 */ /* 0x000fe20000004100 */
[----:B0-----:R-:W-:Y:S04]  /*0200*/  @P0 STG.E.U16 [R6.64], R9 ;  /* 0x0000000906000986 */ /* 0x001fe8000c101504 */
[----:B------:R-:W-:Y:S01]  /*0210*/  STG.E [R2.64], R5 ;  /* 0x0000000502007986 */ /* 0x000fe2000c101904 */
[----:B------:R-:W-:Y:S05]  /*0220*/  EXIT ;  /* 0x000000000000794d */ /* 0x000fea0003800000 */
.L_x_7:
        /* <DEDUP_REMOVED lines=13> */
.L_x_13:


//--------------------- .nv.global.init           --------------------------
	.section	.nv.global.init,"aw",@progbits
	.align	4
.nv.global.init:
	.type		mrg32k3aM1SubSeq,@object
	.size		mrg32k3aM1SubSeq,(mrg32k3aM2SubSeq - mrg32k3aM1SubSeq)
mrg32k3aM1SubSeq:
        /*0000*/ 	.byte	0x0b, 0xcc, 0xee, 0x04, 0x73, 0x29, 0x8b, 0x6f, 0xf6, 0x53, 0x03, 0xf6, 0x23, 0xf6, 0xea, 0xda
        /* <DEDUP_REMOVED lines=125> */
	.type		mrg32k3aM2SubSeq,@object
	.size		mrg32k3aM2SubSeq,(mrg32k3aM1 - mrg32k3aM2SubSeq)
mrg32k3aM2SubSeq:
        /* <DEDUP_REMOVED lines=126> */
	.type		mrg32k3aM1,@object
	.size		mrg32k3aM1,(mrg32k3aM1Seq - mrg32k3aM1)
mrg32k3aM1:
        /* <DEDUP_REMOVED lines=144> */
	.type		mrg32k3aM1Seq,@object
	.size		mrg32k3aM1Seq,(mrg32k3aM2 - mrg32k3aM1Seq)
mrg32k3aM1Seq:
        /* <DEDUP_REMOVED lines=144> */
	.type		mrg32k3aM2,@object
	.size		mrg32k3aM2,(mrg32k3aM2Seq - mrg32k3aM2)
mrg32k3aM2:
        /* <DEDUP_REMOVED lines=144> */
	.type		mrg32k3aM2Seq,@object
	.size		mrg32k3aM2Seq,(precalc_xorwow_matrix - mrg32k3aM2Seq)
mrg32k3aM2Seq:
        /* <DEDUP_REMOVED lines=144> */
	.type		precalc_xorwow_matrix,@object
	.size		precalc_xorwow_matrix,(precalc_xorwow_offset_matrix - precalc_xorwow_matrix)
precalc_xorwow_matrix:
        /* <DEDUP_REMOVED lines=6400> */
	.type		precalc_xorwow_offset_matrix,@object
	.size		precalc_xorwow_offset_matrix,(.L_1 - precalc_xorwow_offset_matrix)
precalc_xorwow_offset_matrix:
        /* <DEDUP_REMOVED lines=6400> */
.L_1:


//--------------------- .nv.global                --------------------------
	.section	.nv.global,"aw",@nobits
.nv.global:
	.type		_ZN42_INTERNAL_f1f538f3_11_quantize_cu_7181cac04cuda3std3__48in_placeE,@object
	.size		_ZN42_INTERNAL_f1f538f3_11_quantize_cu_7181cac04cuda3std3__48in_placeE,(_ZN42_INTERNAL_f1f538f3_11_quantize_cu_7181cac04cuda3std6ranges3__45__cpo8distanceE - _ZN42_INTERNAL_f1f538f3_11_quantize_cu_7181cac04cuda3std3__48in_placeE)
_ZN42_INTERNAL_f1f538f3_11_quantize_cu_7181cac04cuda3std3__48in_placeE:
	.zero		1
	.type		_ZN42_INTERNAL_f1f538f3_11_quantize_cu_7181cac04cuda3std6ranges3__45__cpo8distanceE,@object
	.size		_ZN42_INTERNAL_f1f538f3_11_quantize_cu_7181cac04cuda3std6ranges3__45__cpo8distanceE,(_ZN42_INTERNAL_f1f538f3_11_quantize_cu_7181cac04cuda3std3__45__cpo6cbeginE - _ZN42_INTERNAL_f1f538f3_11_quantize_cu_7181cac04cuda3std6ranges3__45__cpo8distanceE)
_ZN42_INTERNAL_f1f538f3_11_quantize_cu_7181cac04cuda3std6ranges3__45__cpo8distanceE:
	.zero		1
	.type		_ZN42_INTERNAL_f1f538f3_11_quantize_cu_7181cac04cuda3std3__45__cpo6cbeginE,@object
	.size		_ZN42_INTERNAL_f1f538f3_11_quantize_cu_7181cac04cuda3std3__45__cpo6cbeginE,(_ZN42_INTERNAL_f1f538f3_11_quantize_cu_7181cac04cuda3std6ranges3__45__cpo7advanceE - _ZN42_INTERNAL_f1f538f3_11_quantize_cu_7181cac04cuda3std3__45__cpo6cbeginE)
_ZN42_INTERNAL_f1f538f3_11_quantize_cu_7181cac04cuda3std3__45__cpo6cbeginE:
	.zero		1
	.type		_ZN42_INTERNAL_f1f538f3_11_quantize_cu_7181cac04cuda3std6ranges3__45__cpo7advanceE,@object
	.size		_ZN42_INTERNAL_f1f538f3_11_quantize_cu_7181cac04cuda3std6ranges3__45__cpo7advanceE,(_ZN42_INTERNAL_f1f538f3_11_quantize_cu_7181cac04cuda3std3__45__cpo7crbeginE - _ZN42_INTERNAL_f1f538f3_11_quantize_cu_7181cac04cuda3std6ranges3__45__cpo7advanceE)
_ZN42_INTERNAL_f1f538f3_11_quantize_cu_7181cac04cuda3std6ranges3__45__cpo7advanceE:
	.zero		1
	.type		_ZN42_INTERNAL_f1f538f3_11_quantize_cu_7181cac04cuda3std3__45__cpo7crbeginE,@object
	.size		_ZN42_INTERNAL_f1f538f3_11_quantize_cu_7181cac04cuda3std3__45__cpo7crbeginE,(_ZN42_INTERNAL_f1f538f3_11_quantize_cu_7181cac04cuda3std6ranges3__45__cpo4dataE - _ZN42_INTERNAL_f1f538f3_11_quantize_cu_7181cac04cuda3std3__45__cpo7crbeginE)
_ZN42_INTERNAL_f1f538f3_11_quantize_cu_7181cac04cuda3std3__45__cpo7crbeginE:
	.zero		1
	.type		_ZN42_INTERNAL_f1f538f3_11_quantize_cu_7181cac04cuda3std6ranges3__45__cpo4dataE,@object
	.size		_ZN42_INTERNAL_f1f538f3_11_quantize_cu_7181cac04cuda3std6ranges3__45__cpo4dataE,(_ZN42_INTERNAL_f1f538f3_11_quantize_cu_7181cac04cuda3std6ranges3__45__cpo5beginE - _ZN42_INTERNAL_f1f538f3_11_quantize_cu_7181cac04cuda3std6ranges3__45__cpo4dataE)
_ZN42_INTERNAL_f1f538f3_11_quantize_cu_7181cac04cuda3std6ranges3__45__cpo4dataE:
	.zero		1
	.type		_ZN42_INTERNAL_f1f538f3_11_quantize_cu_7181cac04cuda3std6ranges3__45__cpo5beginE,@object
	.size		_ZN42_INTERNAL_f1f538f3_11_quantize_cu_7181cac04cuda3std6ranges3__45__cpo5beginE,(_ZN42_INTERNAL_f1f538f3_11_quantize_cu_7181cac04cuda3std3__444_GLOBAL__N__f1f538f3_11_quantize_cu_7181cac06ignoreE - _ZN42_INTERNAL_f1f538f3_11_quantize_cu_7181cac04cuda3std6ranges3__45__cpo5beginE)
_ZN42_INTERNAL_f1f538f3_11_quantize_cu_7181cac04cuda3std6ranges3__45__cpo5beginE:
	.zero		1
	.type		_ZN42_INTERNAL_f1f538f3_11_quantize_cu_7181cac04cuda3std3__444_GLOBAL__N__f1f538f3_11_quantize_cu_7181cac06ignoreE,@object
	.size		_ZN42_INTERNAL_f1f538f3_11_quantize_cu_7181cac04cuda3std3__444_GLOBAL__N__f1f538f3_11_quantize_cu_7181cac06ignoreE,(_ZN42_INTERNAL_f1f538f3_11_quantize_cu_7181cac04cuda3std6ranges3__45__cpo4sizeE - _ZN42_INTERNAL_f1f538f3_11_quantize_cu_7181cac04cuda3std3__444_GLOBAL__N__f1f538f3_11_quantize_cu_7181cac06ignoreE)
_ZN42_INTERNAL_f1f538f3_11_quantize_cu_7181cac04cuda3std3__444_GLOBAL__N__f1f538f3_11_quantize_cu_7181cac06ignoreE:
	.zero		1
	.type		_ZN42_INTERNAL_f1f538f3_11_quantize_cu_7181cac04cuda3std6ranges3__45__cpo4sizeE,@object
	.size		_ZN42_INTERNAL_f1f538f3_11_quantize_cu_7181cac04cuda3std6ranges3__45__cpo4sizeE,(_ZN42_INTERNAL_f1f538f3_11_quantize_cu_7181cac04cuda3std3__45__cpo5beginE - _ZN42_INTERNAL_f1f538f3_11_quantize_cu_7181cac04cuda3std6ranges3__45__cpo4sizeE)
_ZN42_INTERNAL_f1f538f3_11_quantize_cu_7181cac04cuda3std6ranges3__45__cpo4sizeE:
	.zero		1
	.type		_ZN42_INTERNAL_f1f538f3_11_quantize_cu_7181cac04cuda3std3__45__cpo5beginE,@object
	.size		_ZN42_INTERNAL_f1f538f3_11_quantize_cu_7181cac04cuda3std3__45__cpo5beginE,(_ZN42_INTERNAL_f1f538f3_11_quantize_cu_7181cac04cuda3std6ranges3__45__cpo6cbeginE - _ZN42_INTERNAL_f1f538f3_11_quantize_cu_7181cac04cuda3std3__45__cpo5beginE)
_ZN42_INTERNAL_f1f538f3_11_quantize_cu_7181cac04cuda3std3__45__cpo5beginE:
	.zero		1
	.type		_ZN42_INTERNAL_f1f538f3_11_quantize_cu_7181cac04cuda3std6ranges3__45__cpo6cbeginE,@object
	.size		_ZN42_INTERNAL_f1f538f3_11_quantize_cu_7181cac04cuda3std6ranges3__45__cpo6cbeginE,(_ZN42_INTERNAL_f1f538f3_11_quantize_cu_7181cac04cuda3std3__45__cpo6rbeginE - _ZN42_INTERNAL_f1f538f3_11_quantize_cu_7181cac04cuda3std6ranges3__45__cpo6cbeginE)
_ZN42_INTERNAL_f1f538f3_11_quantize_cu_7181cac04cuda3std6ranges3__45__cpo6cbeginE:
	.zero		1
	.type		_ZN42_INTERNAL_f1f538f3_11_quantize_cu_7181cac04cuda3std3__45__cpo6rbeginE,@object
	.size		_ZN42_INTERNAL_f1f538f3_11_quantize_cu_7181cac04cuda3std3__45__cpo6rbeginE,(_ZN42_INTERNAL_f1f538f3_11_quantize_cu_7181cac04cuda3std6ranges3__45__cpo4nextE - _ZN42_INTERNAL_f1f538f3_11_quantize_cu_7181cac04cuda3std3__45__cpo6rbeginE)
_ZN42_INTERNAL_f1f538f3_11_quantize_cu_7181cac04cuda3std3__45__cpo6rbeginE:
	.zero		1
	.type		_ZN42_INTERNAL_f1f538f3_11_quantize_cu_7181cac04cuda3std6ranges3__45__cpo4nextE,@object
	.size		_ZN42_INTERNAL_f1f538f3_11_quantize_cu_7181cac04cuda3std6ranges3__45__cpo4nextE,(_ZN42_INTERNAL_f1f538f3_11_quantize_cu_7181cac04cuda3std6ranges3__45__cpo4swapE - _ZN42_INTERNAL_f1f538f3_11_quantize_cu_7181cac04cuda3std6ranges3__45__cpo4nextE)
_ZN42_INTERNAL_f1f538f3_11_quantize_cu_7181cac04cuda3std6ranges3__45__cpo4nextE:
	.zero		1
	.type		_ZN42_INTERNAL_f1f538f3_11_quantize_cu_7181cac04cuda3std6ranges3__45__cpo4swapE,@object
	.size		_ZN42_INTERNAL_f1f538f3_11_quantize_cu_7181cac04cuda3std6ranges3__45__cpo4swapE,(_ZN42_INTERNAL_f1f538f3_11_quantize_cu_7181cac04cuda3std3__420unreachable_sentinelE - _ZN42_INTERNAL_f1f538f3_11_quantize_cu_7181cac04cuda3std6ranges3__45__cpo4swapE)
_ZN42_INTERNAL_f1f538f3_11_quantize_cu_7181cac04cuda3std6ranges3__45__cpo4swapE:
	.zero		1
	.type		_ZN42_INTERNAL_f1f538f3_11_quantize_cu_7181cac04cuda3std3__420unreachable_sentinelE,@object
	.size		_ZN42_INTERNAL_f1f538f3_11_quantize_cu_7181cac04cuda3std3__420unreachable_sentinelE,(_ZN42_INTERNAL_f1f538f3_11_quantize_cu_7181cac06thrust23THRUST_300001_SM_800_NS6system6detail10sequential3seqE - _ZN42_INTERNAL_f1f538f3_11_quantize_cu_7181cac04cuda3std3__420unreachable_sentinelE)
_ZN42_INTERNAL_f1f538f3_11_quantize_cu_7181cac04cuda3std3__420unreachable_sentinelE:
	.zero		1
	.type		_ZN42_INTERNAL_f1f538f3_11_quantize_cu_7181cac06thrust23THRUST_300001_SM_800_NS6system6detail10sequential3seqE,@object
	.size		_ZN42_INTERNAL_f1f538f3_11_quantize_cu_7181cac06thrust23THRUST_300001_SM_800_NS6system6detail10sequential3seqE,(_ZN42_INTERNAL_f1f538f3_11_quantize_cu_7181cac04cuda3std3__45__cpo4cendE - _ZN42_INTERNAL_f1f538f3_11_quantize_cu_7181cac06thrust23THRUST_300001_SM_800_NS6system6detail10sequential3seqE)
_ZN42_INTERNAL_f1f538f3_11_quantize_cu_7181cac06thrust23THRUST_300001_SM_800_NS6system6detail10sequential3seqE:
	.zero		1
	.type		_ZN42_INTERNAL_f1f538f3_11_quantize_cu_7181cac04cuda3std3__45__cpo4cendE,@object
	.size		_ZN42_INTERNAL_f1f538f3_11_quantize_cu_7181cac04cuda3std3__45__cpo4cendE,(_ZN42_INTERNAL_f1f538f3_11_quantize_cu_7181cac04cuda3std6ranges3__45__cpo9iter_swapE - _ZN42_INTERNAL_f1f538f3_11_quantize_cu_7181cac04cuda3std3__45__cpo4cendE)
_ZN42_INTERNAL_f1f538f3_11_quantize_cu_7181cac04cuda3std3__45__cpo4cendE:
	.zero		1
	.type		_ZN42_INTERNAL_f1f538f3_11_quantize_cu_7181cac04cuda3std6ranges3__45__cpo9iter_swapE,@object
	.size		_ZN42_INTERNAL_f1f538f3_11_quantize_cu_7181cac04cuda3std6ranges3__45__cpo9iter_swapE,(_ZN42_INTERNAL_f1f538f3_11_quantize_cu_7181cac04cuda3std3__45__cpo5crendE - _ZN42_INTERNAL_f1f538f3_11_quantize_cu_7181cac04cuda3std6ranges3__45__cpo9iter_swapE)
_ZN42_INTERNAL_f1f538f3_11_quantize_cu_7181cac04cuda3std6ranges3__45__cpo9iter_swapE:
	.zero		1
	.type		_ZN42_INTERNAL_f1f538f3_11_quantize_cu_7181cac04cuda3std3__45__cpo5crendE,@object
	.size		_ZN42_INTERNAL_f1f538f3_11_quantize_cu_7181cac04cuda3std3__45__cpo5crendE,(_ZN42_INTERNAL_f1f538f3_11_quantize_cu_7181cac04cuda3std6ranges3__45__cpo5cdataE - _ZN42_INTERNAL_f1f538f3_11_quantize_cu_7181cac04cuda3std3__45__cpo5crendE)
_ZN42_INTERNAL_f1f538f3_11_quantize_cu_7181cac04cuda3std3__45__cpo5crendE:
	.zero		1
	.type		_ZN42_INTERNAL_f1f538f3_11_quantize_cu_7181cac04cuda3std6ranges3__45__cpo5cdataE,@object
	.size		_ZN42_INTERNAL_f1f538f3_11_quantize_cu_7181cac04cuda3std6ranges3__45__cpo5cdataE,(_ZN42_INTERNAL_f1f538f3_11_quantize_cu_7181cac04cuda3std6ranges3__45__cpo3endE - _ZN42_INTERNAL_f1f538f3_11_quantize_cu_7181cac04cuda3std6ranges3__45__cpo5cdataE)
_ZN42_INTERNAL_f1f538f3_11_quantize_cu_7181cac04cuda3std6ranges3__45__cpo5cdataE:
	.zero		1
	.type		_ZN42_INTERNAL_f1f538f3_11_quantize_cu_7181cac04cuda3std6ranges3__45__cpo3endE,@object
	.size		_ZN42_INTERNAL_f1f538f3_11_quantize_cu_7181cac04cuda3std6ranges3__45__cpo3endE,(_ZN42_INTERNAL_f1f538f3_11_quantize_cu_7181cac04cuda3std3__419piecewise_constructE - _ZN42_INTERNAL_f1f538f3_11_quantize_cu_7181cac04cuda3std6ranges3__45__cpo3endE)
_ZN42_INTERNAL_f1f538f3_11_quantize_cu_7181cac04cuda3std6ranges3__45__cpo3endE:
	.zero		1
	.type		_ZN42_INTERNAL_f1f538f3_11_quantize_cu_7181cac04cuda3std3__419piecewise_constructE,@object
	.size		_ZN42_INTERNAL_f1f538f3_11_quantize_cu_7181cac04cuda3std3__419piecewise_constructE,(_ZN42_INTERNAL_f1f538f3_11_quantize_cu_7181cac04cuda3std6ranges3__45__cpo5ssizeE - _ZN42_INTERNAL_f1f538f3_11_quantize_cu_7181cac04cuda3std3__419piecewise_constructE)
_ZN42_INTERNAL_f1f538f3_11_quantize_cu_7181cac04cuda3std3__419piecewise_constructE:
	.zero		1
	.type		_ZN42_INTERNAL_f1f538f3_11_quantize_cu_7181cac04cuda3std6ranges3__45__cpo5ssizeE,@object
	.size		_ZN42_INTERNAL_f1f538f3_11_quantize_cu_7181cac04cuda3std6ranges3__45__cpo5ssizeE,(_ZN42_INTERNAL_f1f538f3_11_quantize_cu_7181cac04cuda3std3__45__cpo3endE - _ZN42_INTERNAL_f1f538f3_11_quantize_cu_7181cac04cuda3std6ranges3__45__cpo5ssizeE)
_ZN42_INTERNAL_f1f538f3_11_quantize_cu_7181cac04cuda3std6ranges3__45__cpo5ssizeE:
	.zero		1
	.type		_ZN42_INTERNAL_f1f538f3_11_quantize_cu_7181cac04cuda3std3__45__cpo3endE,@object
	.size		_ZN42_INTERNAL_f1f538f3_11_quantize_cu_7181cac04cuda3std3__45__cpo3endE,(_ZN42_INTERNAL_f1f538f3_11_quantize_cu_7181cac04cuda3std6ranges3__45__cpo4cendE - _ZN42_INTERNAL_f1f538f3_11_quantize_cu_7181cac04cuda3std3__45__cpo3endE)
_ZN42_INTERNAL_f1f538f3_11_quantize_cu_7181cac04cuda3std3__45__cpo3endE:
	.zero		1
	.type		_ZN42_INTERNAL_f1f538f3_11_quantize_cu_7181cac04cuda3std6ranges3__45__cpo4cendE,@object
	.size		_ZN42_INTERNAL_f1f538f3_11_quantize_cu_7181cac04cuda3std6ranges3__45__cpo4cendE,(_ZN42_INTERNAL_f1f538f3_11_quantize_cu_7181cac04cuda3std3__45__cpo4rendE - _ZN42_INTERNAL_f1f538f3_11_quantize_cu_7181cac04cuda3std6ranges3__45__cpo4cendE)
_ZN42_INTERNAL_f1f538f3_11_quantize_cu_7181cac04cuda3std6ranges3__45__cpo4cendE:
	.zero		1
	.type		_ZN42_INTERNAL_f1f538f3_11_quantize_cu_7181cac04cuda3std3__45__cpo4rendE,@object
	.size		_ZN42_INTERNAL_f1f538f3_11_quantize_cu_7181cac04cuda3std3__45__cpo4rendE,(_ZN42_INTERNAL_f1f538f3_11_quantize_cu_7181cac04cuda3std6ranges3__45__cpo4prevE - _ZN42_INTERNAL_f1f538f3_11_quantize_cu_7181cac04cuda3std3__45__cpo4rendE)
_ZN42_INTERNAL_f1f538f3_11_quantize_cu_7181cac04cuda3std3__45__cpo4rendE:
	.zero		1
	.type		_ZN42_INTERNAL_f1f538f3_11_quantize_cu_7181cac04cuda3std6ranges3__45__cpo4prevE,@object
	.size		_ZN42_INTERNAL_f1f538f3_11_quantize_cu_7181cac04cuda3std6ranges3__45__cpo4prevE,(_ZN42_INTERNAL_f1f538f3_11_quantize_cu_7181cac04cuda3std6ranges3__45__cpo9iter_moveE - _ZN42_INTERNAL_f1f538f3_11_quantize_cu_7181cac04cuda3std6ranges3__45__cpo4prevE)
_ZN42_INTERNAL_f1f538f3_11_quantize_cu_7181cac04cuda3std6ranges3__45__cpo4prevE:
	.zero		1
	.type		_ZN42_INTERNAL_f1f538f3_11_quantize_cu_7181cac04cuda3std6ranges3__45__cpo9iter_moveE,@object
	.size		_ZN42_INTERNAL_f1f538f3_11_quantize_cu_7181cac04cuda3std6ranges3__45__cpo9iter_moveE,(.L_22 - _ZN42_INTERNAL_f1f538f3_11_quantize_cu_7181cac04cuda3std6ranges3__45__cpo9iter_moveE)
_ZN42_INTERNAL_f1f538f3_11_quantize_cu_7181cac04cuda3std6ranges3__45__cpo9iter_moveE:
	.zero		1
.L_22:
